//
// Generated by NVIDIA NVVM Compiler
//
// Compiler Build ID: CL-36424714
// Cuda compilation tools, release 13.0, V13.0.88
// Based on NVVM 20.0.0
//

.version 9.0
.target sm_100
.address_size 64

	// .globl	_Z13MatrixInversePdii

.visible .entry _Z13MatrixInversePdii(
	.param .u64 .ptr .align 1 _Z13MatrixInversePdii_param_0,
	.param .u32 _Z13MatrixInversePdii_param_1,
	.param .u32 _Z13MatrixInversePdii_param_2
)
{
	.reg .pred 	%p<40>;
	.reg .b32 	%r<107>;
	.reg .b64 	%rd<69>;
	.reg .b64 	%fd<126>;

	ld.param.u64 	%rd31, [_Z13MatrixInversePdii_param_0];
	ld.param.u32 	%r36, [_Z13MatrixInversePdii_param_1];
	ld.param.u32 	%r37, [_Z13MatrixInversePdii_param_2];
	cvta.to.global.u64 	%rd1, %rd31;
	mov.u32 	%r38, %ctaid.x;
	mov.u32 	%r39, %ntid.x;
	mov.u32 	%r40, %tid.x;
	mad.lo.s32 	%r1, %r38, %r39, %r40;
	setp.lt.s32 	%p1, %r36, 1;
	@%p1 bra 	$L__BB0_59;
	mul.lo.s32 	%r2, %r37, %r1;
	and.b32  	%r3, %r37, 7;
	and.b32  	%r4, %r37, 3;
	and.b32  	%r5, %r36, 7;
	and.b32  	%r6, %r36, 3;
	and.b32  	%r7, %r37, 2147483640;
	and.b32  	%r8, %r36, 2147483640;
	and.b32  	%r9, %r36, 1;
	neg.s32 	%r10, %r7;
	mov.b32 	%r95, 0;
$L__BB0_2:
	setp.ne.s32 	%p2, %r95, %r1;
	@%p2 bra 	$L__BB0_18;
	setp.ge.s32 	%p3, %r1, %r36;
	add.s32 	%r42, %r2, %r1;
	mul.wide.s32 	%rd32, %r42, 8;
	add.s64 	%rd33, %rd1, %rd32;
	ld.global.f64 	%fd1, [%rd33];
	setp.neu.f64 	%p4, %fd1, 0d0000000000000000;
	or.pred  	%p5, %p4, %p3;
	mov.u32 	%r96, %r1;
	@%p5 bra 	$L__BB0_18;
	bra.uni 	$L__BB0_5;
$L__BB0_4:
	add.s32 	%r96, %r96, 1;
	setp.ge.s32 	%p7, %r96, %r36;
	@%p7 bra 	$L__BB0_18;
$L__BB0_5:
	mul.lo.s32 	%r14, %r96, %r37;
	add.s32 	%r43, %r14, %r1;
	mul.wide.s32 	%rd34, %r43, 8;
	add.s64 	%rd35, %rd1, %rd34;
	ld.global.f64 	%fd2, [%rd35];
	setp.eq.f64 	%p6, %fd2, 0d0000000000000000;
	@%p6 bra 	$L__BB0_4;
	setp.lt.s32 	%p8, %r37, 1;
	@%p8 bra 	$L__BB0_18;
	setp.lt.u32 	%p9, %r37, 8;
	mov.b32 	%r101, 0;
	@%p9 bra 	$L__BB0_10;
	mov.u32 	%r97, %r14;
	mov.u32 	%r98, %r2;
	mov.u32 	%r99, %r10;
$L__BB0_9:
	.pragma "nounroll";
	mul.wide.s32 	%rd36, %r98, 8;
	add.s64 	%rd37, %rd1, 32;
	add.s64 	%rd38, %rd37, %rd36;
	mul.wide.s32 	%rd39, %r97, 8;
	add.s64 	%rd40, %rd37, %rd39;
	ld.global.f64 	%fd3, [%rd38+-32];
	cvt.rzi.s32.f64 	%r45, %fd3;
	ld.global.f64 	%fd4, [%rd40+-32];
	st.global.f64 	[%rd38+-32], %fd4;
	cvt.rn.f64.s32 	%fd5, %r45;
	st.global.f64 	[%rd40+-32], %fd5;
	ld.global.f64 	%fd6, [%rd38+-24];
	cvt.rzi.s32.f64 	%r46, %fd6;
	ld.global.f64 	%fd7, [%rd40+-24];
	st.global.f64 	[%rd38+-24], %fd7;
	cvt.rn.f64.s32 	%fd8, %r46;
	st.global.f64 	[%rd40+-24], %fd8;
	ld.global.f64 	%fd9, [%rd38+-16];
	cvt.rzi.s32.f64 	%r47, %fd9;
	ld.global.f64 	%fd10, [%rd40+-16];
	st.global.f64 	[%rd38+-16], %fd10;
	cvt.rn.f64.s32 	%fd11, %r47;
	st.global.f64 	[%rd40+-16], %fd11;
	ld.global.f64 	%fd12, [%rd38+-8];
	cvt.rzi.s32.f64 	%r48, %fd12;
	ld.global.f64 	%fd13, [%rd40+-8];
	st.global.f64 	[%rd38+-8], %fd13;
	cvt.rn.f64.s32 	%fd14, %r48;
	st.global.f64 	[%rd40+-8], %fd14;
	ld.global.f64 	%fd15, [%rd38];
	cvt.rzi.s32.f64 	%r49, %fd15;
	ld.global.f64 	%fd16, [%rd40];
	st.global.f64 	[%rd38], %fd16;
	cvt.rn.f64.s32 	%fd17, %r49;
	st.global.f64 	[%rd40], %fd17;
	ld.global.f64 	%fd18, [%rd38+8];
	cvt.rzi.s32.f64 	%r50, %fd18;
	ld.global.f64 	%fd19, [%rd40+8];
	st.global.f64 	[%rd38+8], %fd19;
	cvt.rn.f64.s32 	%fd20, %r50;
	st.global.f64 	[%rd40+8], %fd20;
	ld.global.f64 	%fd21, [%rd38+16];
	cvt.rzi.s32.f64 	%r51, %fd21;
	ld.global.f64 	%fd22, [%rd40+16];
	st.global.f64 	[%rd38+16], %fd22;
	cvt.rn.f64.s32 	%fd23, %r51;
	st.global.f64 	[%rd40+16], %fd23;
	ld.global.f64 	%fd24, [%rd38+24];
	cvt.rzi.s32.f64 	%r52, %fd24;
	ld.global.f64 	%fd25, [%rd40+24];
	st.global.f64 	[%rd38+24], %fd25;
	cvt.rn.f64.s32 	%fd26, %r52;
	st.global.f64 	[%rd40+24], %fd26;
	add.s32 	%r99, %r99, 8;
	add.s32 	%r98, %r98, 8;
	add.s32 	%r97, %r97, 8;
	setp.ne.s32 	%p10, %r99, 0;
	mov.u32 	%r101, %r7;
	@%p10 bra 	$L__BB0_9;
$L__BB0_10:
	setp.eq.s32 	%p11, %r3, 0;
	@%p11 bra 	$L__BB0_18;
	add.s32 	%r53, %r3, -1;
	setp.lt.u32 	%p12, %r53, 3;
	@%p12 bra 	$L__BB0_13;
	add.s32 	%r54, %r101, %r2;
	mul.wide.s32 	%rd41, %r54, 8;
	add.s64 	%rd42, %rd1, %rd41;
	ld.global.f64 	%fd27, [%rd42];
	cvt.rzi.s32.f64 	%r55, %fd27;
	add.s32 	%r56, %r101, %r14;
	mul.wide.s32 	%rd43, %r56, 8;
	add.s64 	%rd44, %rd1, %rd43;
	ld.global.f64 	%fd28, [%rd44];
	st.global.f64 	[%rd42], %fd28;
	cvt.rn.f64.s32 	%fd29, %r55;
	st.global.f64 	[%rd44], %fd29;
	ld.global.f64 	%fd30, [%rd42+8];
	cvt.rzi.s32.f64 	%r57, %fd30;
	ld.global.f64 	%fd31, [%rd44+8];
	st.global.f64 	[%rd42+8], %fd31;
	cvt.rn.f64.s32 	%fd32, %r57;
	st.global.f64 	[%rd44+8], %fd32;
	ld.global.f64 	%fd33, [%rd42+16];
	cvt.rzi.s32.f64 	%r58, %fd33;
	ld.global.f64 	%fd34, [%rd44+16];
	st.global.f64 	[%rd42+16], %fd34;
	cvt.rn.f64.s32 	%fd35, %r58;
	st.global.f64 	[%rd44+16], %fd35;
	ld.global.f64 	%fd36, [%rd42+24];
	cvt.rzi.s32.f64 	%r59, %fd36;
	ld.global.f64 	%fd37, [%rd44+24];
	st.global.f64 	[%rd42+24], %fd37;
	cvt.rn.f64.s32 	%fd38, %r59;
	st.global.f64 	[%rd44+24], %fd38;
	add.s32 	%r101, %r101, 4;
$L__BB0_13:
	setp.eq.s32 	%p13, %r4, 0;
	@%p13 bra 	$L__BB0_18;
	setp.eq.s32 	%p14, %r4, 1;
	@%p14 bra 	$L__BB0_16;
	add.s32 	%r60, %r101, %r2;
	mul.wide.s32 	%rd45, %r60, 8;
	add.s64 	%rd46, %rd1, %rd45;
	ld.global.f64 	%fd39, [%rd46];
	cvt.rzi.s32.f64 	%r61, %fd39;
	add.s32 	%r62, %r101, %r14;
	mul.wide.s32 	%rd47, %r62, 8;
	add.s64 	%rd48, %rd1, %rd47;
	ld.global.f64 	%fd40, [%rd48];
	st.global.f64 	[%rd46], %fd40;
	cvt.rn.f64.s32 	%fd41, %r61;
	st.global.f64 	[%rd48], %fd41;
	ld.global.f64 	%fd42, [%rd46+8];
	cvt.rzi.s32.f64 	%r63, %fd42;
	ld.global.f64 	%fd43, [%rd48+8];
	st.global.f64 	[%rd46+8], %fd43;
	cvt.rn.f64.s32 	%fd44, %r63;
	st.global.f64 	[%rd48+8], %fd44;
	add.s32 	%r101, %r101, 2;
$L__BB0_16:
	and.b32  	%r64, %r37, 1;
	setp.eq.b32 	%p15, %r64, 1;
	not.pred 	%p16, %p15;
	@%p16 bra 	$L__BB0_18;
	add.s32 	%r65, %r101, %r2;
	mul.wide.s32 	%rd49, %r65, 8;
	add.s64 	%rd50, %rd1, %rd49;
	ld.global.f64 	%fd45, [%rd50];
	cvt.rzi.s32.f64 	%r66, %fd45;
	add.s32 	%r67, %r101, %r14;
	mul.wide.s32 	%rd51, %r67, 8;
	add.s64 	%rd52, %rd1, %rd51;
	ld.global.f64 	%fd46, [%rd52];
	st.global.f64 	[%rd50], %fd46;
	cvt.rn.f64.s32 	%fd47, %r66;
	st.global.f64 	[%rd52], %fd47;
$L__BB0_18:
	setp.lt.u32 	%p17, %r36, 8;
	bar.sync 	0;
	mul.lo.s32 	%r69, %r95, %r37;
	add.s32 	%r70, %r69, %r1;
	mul.wide.s32 	%rd53, %r70, 8;
	add.s64 	%rd2, %rd1, %rd53;
	ld.global.f64 	%fd48, [%rd2];
	add.s32 	%r71, %r69, %r95;
	mul.wide.s32 	%rd54, %r71, 8;
	add.s64 	%rd55, %rd1, %rd54;
	ld.global.f64 	%fd49, [%rd55];
	div.rn.f64 	%fd50, %fd48, %fd49;
	st.global.f64 	[%rd2], %fd50;
	bar.sync 	0;
	mov.b32 	%r105, 0;
	@%p17 bra 	$L__BB0_37;
	mov.b32 	%r103, 0;
$L__BB0_20:
	.pragma "nounroll";
	mul.lo.s32 	%r73, %r103, %r37;
	add.s32 	%r74, %r73, %r95;
	mul.wide.s32 	%rd56, %r74, 8;
	add.s64 	%rd3, %rd1, %rd56;
	add.s32 	%r75, %r73, %r1;
	mul.wide.s32 	%rd57, %r75, 8;
	add.s64 	%rd4, %rd1, %rd57;
	setp.eq.s32 	%p18, %r103, %r95;
	@%p18 bra 	$L__BB0_22;
	ld.global.f64 	%fd51, [%rd4];
	ld.global.f64 	%fd52, [%rd2];
	ld.global.f64 	%fd53, [%rd3];
	mul.f64 	%fd54, %fd52, %fd53;
	sub.f64 	%fd55, %fd51, %fd54;
	st.global.f64 	[%rd4], %fd55;
$L__BB0_22:
	add.s32 	%r76, %r103, 1;
	mul.wide.s32 	%rd5, %r37, 8;
	add.s64 	%rd6, %rd3, %rd5;
	add.s64 	%rd7, %rd4, %rd5;
	setp.eq.s32 	%p19, %r76, %r95;
	@%p19 bra 	$L__BB0_24;
	ld.global.f64 	%fd56, [%rd7];
	ld.global.f64 	%fd57, [%rd2];
	ld.global.f64 	%fd58, [%rd6];
	mul.f64 	%fd59, %fd57, %fd58;
	sub.f64 	%fd60, %fd56, %fd59;
	st.global.f64 	[%rd7], %fd60;
$L__BB0_24:
	add.s32 	%r77, %r103, 2;
	add.s64 	%rd8, %rd6, %rd5;
	add.s64 	%rd9, %rd7, %rd5;
	setp.eq.s32 	%p20, %r77, %r95;
	@%p20 bra 	$L__BB0_26;
	ld.global.f64 	%fd61, [%rd9];
	ld.global.f64 	%fd62, [%rd2];
	ld.global.f64 	%fd63, [%rd8];
	mul.f64 	%fd64, %fd62, %fd63;
	sub.f64 	%fd65, %fd61, %fd64;
	st.global.f64 	[%rd9], %fd65;
$L__BB0_26:
	add.s32 	%r78, %r103, 3;
	add.s64 	%rd10, %rd8, %rd5;
	add.s64 	%rd11, %rd9, %rd5;
	setp.eq.s32 	%p21, %r78, %r95;
	@%p21 bra 	$L__BB0_28;
	ld.global.f64 	%fd66, [%rd11];
	ld.global.f64 	%fd67, [%rd2];
	ld.global.f64 	%fd68, [%rd10];
	mul.f64 	%fd69, %fd67, %fd68;
	sub.f64 	%fd70, %fd66, %fd69;
	st.global.f64 	[%rd11], %fd70;
$L__BB0_28:
	add.s32 	%r79, %r103, 4;
	add.s64 	%rd12, %rd10, %rd5;
	add.s64 	%rd13, %rd11, %rd5;
	setp.eq.s32 	%p22, %r79, %r95;
	@%p22 bra 	$L__BB0_30;
	ld.global.f64 	%fd71, [%rd13];
	ld.global.f64 	%fd72, [%rd2];
	ld.global.f64 	%fd73, [%rd12];
	mul.f64 	%fd74, %fd72, %fd73;
	sub.f64 	%fd75, %fd71, %fd74;
	st.global.f64 	[%rd13], %fd75;
$L__BB0_30:
	add.s32 	%r80, %r103, 5;
	add.s64 	%rd14, %rd12, %rd5;
	add.s64 	%rd15, %rd13, %rd5;
	setp.eq.s32 	%p23, %r80, %r95;
	@%p23 bra 	$L__BB0_32;
	ld.global.f64 	%fd76, [%rd15];
	ld.global.f64 	%fd77, [%rd2];
	ld.global.f64 	%fd78, [%rd14];
	mul.f64 	%fd79, %fd77, %fd78;
	sub.f64 	%fd80, %fd76, %fd79;
	st.global.f64 	[%rd15], %fd80;
$L__BB0_32:
	add.s32 	%r81, %r103, 6;
	add.s64 	%rd16, %rd14, %rd5;
	add.s64 	%rd17, %rd15, %rd5;
	setp.eq.s32 	%p24, %r81, %r95;
	@%p24 bra 	$L__BB0_34;
	ld.global.f64 	%fd81, [%rd17];
	ld.global.f64 	%fd82, [%rd2];
	ld.global.f64 	%fd83, [%rd16];
	mul.f64 	%fd84, %fd82, %fd83;
	sub.f64 	%fd85, %fd81, %fd84;
	st.global.f64 	[%rd17], %fd85;
$L__BB0_34:
	add.s32 	%r82, %r103, 7;
	add.s64 	%rd18, %rd16, %rd5;
	add.s64 	%rd19, %rd17, %rd5;
	setp.eq.s32 	%p25, %r82, %r95;
	@%p25 bra 	$L__BB0_36;
	ld.global.f64 	%fd86, [%rd19];
	ld.global.f64 	%fd87, [%rd2];
	ld.global.f64 	%fd88, [%rd18];
	mul.f64 	%fd89, %fd87, %fd88;
	sub.f64 	%fd90, %fd86, %fd89;
	st.global.f64 	[%rd19], %fd90;
$L__BB0_36:
	add.s32 	%r103, %r103, 8;
	setp.ne.s32 	%p26, %r103, %r8;
	mov.u32 	%r105, %r8;
	@%p26 bra 	$L__BB0_20;
$L__BB0_37:
	setp.eq.s32 	%p27, %r5, 0;
	@%p27 bra 	$L__BB0_58;
	add.s32 	%r83, %r5, -1;
	setp.lt.u32 	%p28, %r83, 3;
	@%p28 bra 	$L__BB0_48;
	mul.lo.s32 	%r84, %r105, %r37;
	add.s32 	%r85, %r84, %r95;
	mul.wide.s32 	%rd58, %r85, 8;
	add.s64 	%rd20, %rd1, %rd58;
	add.s32 	%r86, %r84, %r1;
	mul.wide.s32 	%rd59, %r86, 8;
	add.s64 	%rd21, %rd1, %rd59;
	setp.eq.s32 	%p29, %r105, %r95;
	@%p29 bra 	$L__BB0_41;
	ld.global.f64 	%fd91, [%rd21];
	ld.global.f64 	%fd92, [%rd2];
	ld.global.f64 	%fd93, [%rd20];
	mul.f64 	%fd94, %fd92, %fd93;
	sub.f64 	%fd95, %fd91, %fd94;
	st.global.f64 	[%rd21], %fd95;
$L__BB0_41:
	add.s32 	%r87, %r105, 1;
	mul.wide.s32 	%rd22, %r37, 8;
	add.s64 	%rd23, %rd20, %rd22;
	add.s64 	%rd24, %rd21, %rd22;
	setp.eq.s32 	%p30, %r87, %r95;
	@%p30 bra 	$L__BB0_43;
	ld.global.f64 	%fd96, [%rd24];
	ld.global.f64 	%fd97, [%rd2];
	ld.global.f64 	%fd98, [%rd23];
	mul.f64 	%fd99, %fd97, %fd98;
	sub.f64 	%fd100, %fd96, %fd99;
	st.global.f64 	[%rd24], %fd100;
$L__BB0_43:
	add.s32 	%r88, %r105, 2;
	add.s64 	%rd25, %rd23, %rd22;
	add.s64 	%rd26, %rd24, %rd22;
	setp.eq.s32 	%p31, %r88, %r95;
	@%p31 bra 	$L__BB0_45;
	ld.global.f64 	%fd101, [%rd26];
	ld.global.f64 	%fd102, [%rd2];
	ld.global.f64 	%fd103, [%rd25];
	mul.f64 	%fd104, %fd102, %fd103;
	sub.f64 	%fd105, %fd101, %fd104;
	st.global.f64 	[%rd26], %fd105;
$L__BB0_45:
	add.s32 	%r89, %r105, 3;
	add.s64 	%rd27, %rd25, %rd22;
	add.s64 	%rd28, %rd26, %rd22;
	setp.eq.s32 	%p32, %r89, %r95;
	@%p32 bra 	$L__BB0_47;
	ld.global.f64 	%fd106, [%rd28];
	ld.global.f64 	%fd107, [%rd2];
	ld.global.f64 	%fd108, [%rd27];
	mul.f64 	%fd109, %fd107, %fd108;
	sub.f64 	%fd110, %fd106, %fd109;
	st.global.f64 	[%rd28], %fd110;
$L__BB0_47:
	add.s32 	%r105, %r105, 4;
$L__BB0_48:
	setp.eq.s32 	%p33, %r6, 0;
	@%p33 bra 	$L__BB0_58;
	setp.eq.s32 	%p34, %r6, 1;
	@%p34 bra 	$L__BB0_55;
	mul.lo.s32 	%r90, %r105, %r37;
	add.s32 	%r91, %r90, %r95;
	mul.wide.s32 	%rd60, %r91, 8;
	add.s64 	%rd29, %rd1, %rd60;
	add.s32 	%r92, %r90, %r1;
	mul.wide.s32 	%rd61, %r92, 8;
	add.s64 	%rd30, %rd1, %rd61;
	setp.eq.s32 	%p35, %r105, %r95;
	@%p35 bra 	$L__BB0_52;
	ld.global.f64 	%fd111, [%rd30];
	ld.global.f64 	%fd112, [%rd2];
	ld.global.f64 	%fd113, [%rd29];
	mul.f64 	%fd114, %fd112, %fd113;
	sub.f64 	%fd115, %fd111, %fd114;
	st.global.f64 	[%rd30], %fd115;
$L__BB0_52:
	add.s32 	%r93, %r105, 1;
	setp.eq.s32 	%p36, %r93, %r95;
	@%p36 bra 	$L__BB0_54;
	mul.wide.s32 	%rd62, %r37, 8;
	add.s64 	%rd63, %rd30, %rd62;
	ld.global.f64 	%fd116, [%rd63];
	ld.global.f64 	%fd117, [%rd2];
	add.s64 	%rd64, %rd29, %rd62;
	ld.global.f64 	%fd118, [%rd64];
	mul.f64 	%fd119, %fd117, %fd118;
	sub.f64 	%fd120, %fd116, %fd119;
	st.global.f64 	[%rd63], %fd120;
$L__BB0_54:
	add.s32 	%r105, %r105, 2;
$L__BB0_55:
	setp.eq.s32 	%p37, %r9, 0;
	@%p37 bra 	$L__BB0_58;
	mul.lo.s32 	%r33, %r105, %r37;
	add.s32 	%r34, %r33, %r95;
	setp.eq.s32 	%p38, %r105, %r95;
	@%p38 bra 	$L__BB0_58;
	add.s32 	%r94, %r33, %r1;
	mul.wide.s32 	%rd65, %r94, 8;
	add.s64 	%rd66, %rd1, %rd65;
	ld.global.f64 	%fd121, [%rd66];
	ld.global.f64 	%fd122, [%rd2];
	mul.wide.s32 	%rd67, %r34, 8;
	add.s64 	%rd68, %rd1, %rd67;
	ld.global.f64 	%fd123, [%rd68];
	mul.f64 	%fd124, %fd122, %fd123;
	sub.f64 	%fd125, %fd121, %fd124;
	st.global.f64 	[%rd66], %fd125;
$L__BB0_58:
	bar.sync 	0;
	add.s32 	%r95, %r95, 1;
	setp.ne.s32 	%p39, %r95, %r36;
	@%p39 bra 	$L__BB0_2;
$L__BB0_59:
	ret;

}
	// .globl	_Z20MatrixAppendIdentityPdS_ii
.visible .entry _Z20MatrixAppendIdentityPdS_ii(
	.param .u64 .ptr .align 1 _Z20MatrixAppendIdentityPdS_ii_param_0,
	.param .u64 .ptr .align 1 _Z20MatrixAppendIdentityPdS_ii_param_1,
	.param .u32 _Z20MatrixAppendIdentityPdS_ii_param_2,
	.param .u32 _Z20MatrixAppendIdentityPdS_ii_param_3
)
{
	.reg .pred 	%p<3>;
	.reg .b32 	%r<19>;
	.reg .b64 	%rd<9>;
	.reg .b64 	%fd<5>;

	ld.param.u64 	%rd1, [_Z20MatrixAppendIdentityPdS_ii_param_0];
	ld.param.u64 	%rd2, [_Z20MatrixAppendIdentityPdS_ii_param_1];
	ld.param.u32 	%r2, [_Z20MatrixAppendIdentityPdS_ii_param_2];
	ld.param.u32 	%r3, [_Z20MatrixAppendIdentityPdS_ii_param_3];
	mov.u32 	%r4, %ctaid.x;
	mov.u32 	%r5, %ntid.x;
	mov.u32 	%r6, %tid.x;
	mad.lo.s32 	%r1, %r4, %r5, %r6;
	shl.b32 	%r7, %r3, 1;
	rem.s32 	%r8, %r1, %r7;
	setp.ge.s32 	%p1, %r8, %r3;
	@%p1 bra 	$L__BB1_2;
	cvta.to.global.u64 	%rd3, %rd1;
	shl.b32 	%r14, %r2, 1;
	div.s32 	%r15, %r1, %r14;
	mul.lo.s32 	%r16, %r15, %r14;
	sub.s32 	%r17, %r1, %r16;
	mad.lo.s32 	%r18, %r15, %r2, %r17;
	mul.wide.s32 	%rd4, %r18, 8;
	add.s64 	%rd5, %rd3, %rd4;
	ld.global.f64 	%fd4, [%rd5];
	bra.uni 	$L__BB1_3;
$L__BB1_2:
	shl.b32 	%r9, %r2, 1;
	div.s32 	%r10, %r1, %r9;
	mul.lo.s32 	%r11, %r10, %r9;
	sub.s32 	%r12, %r1, %r11;
	sub.s32 	%r13, %r12, %r2;
	setp.eq.s32 	%p2, %r13, %r10;
	selp.f64 	%fd4, 0d3FF0000000000000, 0d0000000000000000, %p2;
$L__BB1_3:
	cvta.to.global.u64 	%rd6, %rd2;
	mul.wide.s32 	%rd7, %r1, 8;
	add.s64 	%rd8, %rd6, %rd7;
	st.global.f64 	[%rd8], %fd4;
	ret;

}
	// .globl	_Z14ExtractInversePdS_ii
.visible .entry _Z14ExtractInversePdS_ii(
	.param .u64 .ptr .align 1 _Z14ExtractInversePdS_ii_param_0,
	.param .u64 .ptr .align 1 _Z14ExtractInversePdS_ii_param_1,
	.param .u32 _Z14ExtractInversePdS_ii_param_2,
	.param .u32 _Z14ExtractInversePdS_ii_param_3
)
{
	.reg .pred 	%p<2>;
	.reg .b32 	%r<15>;
	.reg .b64 	%rd<9>;
	.reg .b64 	%fd<2>;

	ld.param.u64 	%rd1, [_Z14ExtractInversePdS_ii_param_0];
	ld.param.u64 	%rd2, [_Z14ExtractInversePdS_ii_param_1];
	ld.param.u32 	%r2, [_Z14ExtractInversePdS_ii_param_2];
	ld.param.u32 	%r3, [_Z14ExtractInversePdS_ii_param_3];
	mov.u32 	%r4, %ctaid.x;
	mov.u32 	%r5, %ntid.x;
	mov.u32 	%r6, %tid.x;
	mad.lo.s32 	%r1, %r4, %r5, %r6;
	shl.b32 	%r7, %r3, 1;
	rem.s32 	%r8, %r1, %r7;
	setp.lt.s32 	%p1, %r8, %r3;
	@%p1 bra 	$L__BB2_2;
	cvta.to.global.u64 	%rd3, %rd1;
	cvta.to.global.u64 	%rd4, %rd2;
	mul.wide.s32 	%rd5, %r1, 8;
	add.s64 	%rd6, %rd3, %rd5;
	ld.global.f64 	%fd1, [%rd6];
	shl.b32 	%r9, %r2, 1;
	div.s32 	%r10, %r1, %r9;
	mul.lo.s32 	%r11, %r10, %r9;
	sub.s32 	%r12, %r1, %r11;
	sub.s32 	%r13, %r12, %r2;
	mad.lo.s32 	%r14, %r10, %r2, %r13;
	mul.wide.s32 	%rd7, %r14, 8;
	add.s64 	%rd8, %rd4, %rd7;
	st.global.f64 	[%rd8], %fd1;
$L__BB2_2:
	ret;

}
	// .globl	_Z9MatrixAddPdS_S_
.visible .entry _Z9MatrixAddPdS_S_(
	.param .u64 .ptr .align 1 _Z9MatrixAddPdS_S__param_0,
	.param .u64 .ptr .align 1 _Z9MatrixAddPdS_S__param_1,
	.param .u64 .ptr .align 1 _Z9MatrixAddPdS_S__param_2
)
{
	.reg .b32 	%r<5>;
	.reg .b64 	%rd<11>;
	.reg .b64 	%fd<4>;

	ld.param.u64 	%rd1, [_Z9MatrixAddPdS_S__param_0];
	ld.param.u64 	%rd2, [_Z9MatrixAddPdS_S__param_1];
	ld.param.u64 	%rd3, [_Z9MatrixAddPdS_S__param_2];
	cvta.to.global.u64 	%rd4, %rd3;
	cvta.to.global.u64 	%rd5, %rd2;
	cvta.to.global.u64 	%rd6, %rd1;
	mov.u32 	%r1, %ctaid.x;
	mov.u32 	%r2, %ntid.x;
	mov.u32 	%r3, %tid.x;
	mad.lo.s32 	%r4, %r1, %r2, %r3;
	mul.wide.s32 	%rd7, %r4, 8;
	add.s64 	%rd8, %rd6, %rd7;
	ld.global.f64 	%fd1, [%rd8];
	add.s64 	%rd9, %rd5, %rd7;
	ld.global.f64 	%fd2, [%rd9];
	add.f64 	%fd3, %fd1, %fd2;
	add.s64 	%rd10, %rd4, %rd7;
	st.global.f64 	[%rd10], %fd3;
	ret;

}
	// .globl	_Z15MatrixTransposePdS_ii
.visible .entry _Z15MatrixTransposePdS_ii(
	.param .u64 .ptr .align 1 _Z15MatrixTransposePdS_ii_param_0,
	.param .u64 .ptr .align 1 _Z15MatrixTransposePdS_ii_param_1,
	.param .u32 _Z15MatrixTransposePdS_ii_param_2,
	.param .u32 _Z15MatrixTransposePdS_ii_param_3
)
{
	.reg .pred 	%p<2>;
	.reg .b32 	%r<11>;
	.reg .b64 	%rd<13>;
	.reg .b64 	%fd<2>;

	ld.param.u64 	%rd3, [_Z15MatrixTransposePdS_ii_param_0];
	ld.param.u64 	%rd4, [_Z15MatrixTransposePdS_ii_param_1];
	ld.param.u32 	%r2, [_Z15MatrixTransposePdS_ii_param_2];
	ld.param.u32 	%r3, [_Z15MatrixTransposePdS_ii_param_3];
	mov.u32 	%r4, %ctaid.x;
	mov.u32 	%r5, %ntid.x;
	mov.u32 	%r6, %tid.x;
	mad.lo.s32 	%r1, %r4, %r5, %r6;
	setp.eq.s32 	%p1, %r1, 0;
	mov.b64 	%rd12, 0;
	@%p1 bra 	$L__BB4_2;
	div.s32 	%r7, %r1, %r2;
	mul.lo.s32 	%r8, %r7, %r2;
	sub.s32 	%r9, %r1, %r8;
	mad.lo.s32 	%r10, %r9, %r3, %r7;
	cvt.s64.s32 	%rd12, %r10;
$L__BB4_2:
	cvta.to.global.u64 	%rd6, %rd3;
	cvta.to.global.u64 	%rd7, %rd4;
	mul.wide.s32 	%rd8, %r1, 8;
	add.s64 	%rd9, %rd6, %rd8;
	ld.global.f64 	%fd1, [%rd9];
	shl.b64 	%rd10, %rd12, 3;
	add.s64 	%rd11, %rd7, %rd10;
	st.global.f64 	[%rd11], %fd1;
	ret;

}
	// .globl	_Z9MatrixMulPdS_S_iiii
.visible .entry _Z9MatrixMulPdS_S_iiii(
	.param .u64 .ptr .align 1 _Z9MatrixMulPdS_S_iiii_param_0,
	.param .u64 .ptr .align 1 _Z9MatrixMulPdS_S_iiii_param_1,
	.param .u64 .ptr .align 1 _Z9MatrixMulPdS_S_iiii_param_2,
	.param .u32 _Z9MatrixMulPdS_S_iiii_param_3,
	.param .u32 _Z9MatrixMulPdS_S_iiii_param_4,
	.param .u32 _Z9MatrixMulPdS_S_iiii_param_5,
	.param .u32 _Z9MatrixMulPdS_S_iiii_param_6
)
{
	.reg .pred 	%p<11>;
	.reg .b32 	%r<42>;
	.reg .b64 	%rd<41>;
	.reg .b64 	%fd<55>;

	ld.param.u64 	%rd6, [_Z9MatrixMulPdS_S_iiii_param_0];
	ld.param.u64 	%rd7, [_Z9MatrixMulPdS_S_iiii_param_1];
	ld.param.u64 	%rd5, [_Z9MatrixMulPdS_S_iiii_param_2];
	ld.param.u32 	%r20, [_Z9MatrixMulPdS_S_iiii_param_3];
	ld.param.u32 	%r21, [_Z9MatrixMulPdS_S_iiii_param_5];
	ld.param.u32 	%r22, [_Z9MatrixMulPdS_S_iiii_param_6];
	cvta.to.global.u64 	%rd1, %rd7;
	cvta.to.global.u64 	%rd2, %rd6;
	setp.ne.s32 	%p1, %r20, %r22;
	@%p1 bra 	$L__BB5_13;
	cvta.to.global.u64 	%rd8, %rd5;
	mov.u32 	%r23, %ctaid.x;
	mov.u32 	%r24, %ntid.x;
	mov.u32 	%r25, %tid.x;
	mad.lo.s32 	%r1, %r23, %r24, %r25;
	mul.wide.s32 	%rd9, %r1, 8;
	add.s64 	%rd3, %rd8, %rd9;
	mov.b64 	%rd10, 0;
	st.global.u64 	[%rd3], %rd10;
	bar.sync 	0;
	setp.lt.s32 	%p2, %r20, 1;
	@%p2 bra 	$L__BB5_13;
	div.s32 	%r27, %r1, %r21;
	mul.lo.s32 	%r2, %r27, %r20;
	mul.lo.s32 	%r28, %r27, %r21;
	sub.s32 	%r3, %r1, %r28;
	ld.global.f64 	%fd52, [%rd3];
	and.b32  	%r4, %r20, 7;
	setp.lt.u32 	%p3, %r20, 8;
	mov.b32 	%r40, 0;
	@%p3 bra 	$L__BB5_5;
	and.b32  	%r40, %r20, 2147483640;
	neg.s32 	%r38, %r40;
	shl.b32 	%r7, %r21, 3;
	add.s64 	%rd4, %rd2, 32;
	mul.wide.s32 	%rd15, %r21, 8;
	mov.u32 	%r36, %r2;
	mov.u32 	%r37, %r3;
$L__BB5_4:
	.pragma "nounroll";
	mul.wide.s32 	%rd11, %r36, 8;
	add.s64 	%rd12, %rd4, %rd11;
	ld.global.f64 	%fd9, [%rd12+-32];
	mul.wide.s32 	%rd13, %r37, 8;
	add.s64 	%rd14, %rd1, %rd13;
	ld.global.f64 	%fd10, [%rd14];
	fma.rn.f64 	%fd11, %fd9, %fd10, %fd52;
	st.global.f64 	[%rd3], %fd11;
	ld.global.f64 	%fd12, [%rd12+-24];
	add.s64 	%rd16, %rd14, %rd15;
	ld.global.f64 	%fd13, [%rd16];
	fma.rn.f64 	%fd14, %fd12, %fd13, %fd11;
	st.global.f64 	[%rd3], %fd14;
	ld.global.f64 	%fd15, [%rd12+-16];
	add.s64 	%rd17, %rd16, %rd15;
	ld.global.f64 	%fd16, [%rd17];
	fma.rn.f64 	%fd17, %fd15, %fd16, %fd14;
	st.global.f64 	[%rd3], %fd17;
	ld.global.f64 	%fd18, [%rd12+-8];
	add.s64 	%rd18, %rd17, %rd15;
	ld.global.f64 	%fd19, [%rd18];
	fma.rn.f64 	%fd20, %fd18, %fd19, %fd17;
	st.global.f64 	[%rd3], %fd20;
	ld.global.f64 	%fd21, [%rd12];
	add.s64 	%rd19, %rd18, %rd15;
	ld.global.f64 	%fd22, [%rd19];
	fma.rn.f64 	%fd23, %fd21, %fd22, %fd20;
	st.global.f64 	[%rd3], %fd23;
	ld.global.f64 	%fd24, [%rd12+8];
	add.s64 	%rd20, %rd19, %rd15;
	ld.global.f64 	%fd25, [%rd20];
	fma.rn.f64 	%fd26, %fd24, %fd25, %fd23;
	st.global.f64 	[%rd3], %fd26;
	ld.global.f64 	%fd27, [%rd12+16];
	add.s64 	%rd21, %rd20, %rd15;
	ld.global.f64 	%fd28, [%rd21];
	fma.rn.f64 	%fd29, %fd27, %fd28, %fd26;
	st.global.f64 	[%rd3], %fd29;
	ld.global.f64 	%fd30, [%rd12+24];
	add.s64 	%rd22, %rd21, %rd15;
	ld.global.f64 	%fd31, [%rd22];
	fma.rn.f64 	%fd52, %fd30, %fd31, %fd29;
	st.global.f64 	[%rd3], %fd52;
	add.s32 	%r38, %r38, 8;
	add.s32 	%r37, %r37, %r7;
	add.s32 	%r36, %r36, 8;
	setp.ne.s32 	%p4, %r38, 0;
	@%p4 bra 	$L__BB5_4;
$L__BB5_5:
	setp.eq.s32 	%p5, %r4, 0;
	@%p5 bra 	$L__BB5_13;
	and.b32  	%r15, %r20, 3;
	setp.lt.u32 	%p6, %r4, 4;
	@%p6 bra 	$L__BB5_8;
	add.s32 	%r29, %r2, %r40;
	mad.lo.s32 	%r30, %r40, %r21, %r3;
	mul.wide.s32 	%rd23, %r29, 8;
	add.s64 	%rd24, %rd2, %rd23;
	ld.global.f64 	%fd32, [%rd24];
	mul.wide.s32 	%rd25, %r30, 8;
	add.s64 	%rd26, %rd1, %rd25;
	ld.global.f64 	%fd33, [%rd26];
	fma.rn.f64 	%fd34, %fd32, %fd33, %fd52;
	st.global.f64 	[%rd3], %fd34;
	ld.global.f64 	%fd35, [%rd24+8];
	mul.wide.s32 	%rd27, %r21, 8;
	add.s64 	%rd28, %rd26, %rd27;
	ld.global.f64 	%fd36, [%rd28];
	fma.rn.f64 	%fd37, %fd35, %fd36, %fd34;
	st.global.f64 	[%rd3], %fd37;
	ld.global.f64 	%fd38, [%rd24+16];
	add.s64 	%rd29, %rd28, %rd27;
	ld.global.f64 	%fd39, [%rd29];
	fma.rn.f64 	%fd40, %fd38, %fd39, %fd37;
	st.global.f64 	[%rd3], %fd40;
	ld.global.f64 	%fd41, [%rd24+24];
	add.s64 	%rd30, %rd29, %rd27;
	ld.global.f64 	%fd42, [%rd30];
	fma.rn.f64 	%fd52, %fd41, %fd42, %fd40;
	st.global.f64 	[%rd3], %fd52;
	add.s32 	%r40, %r40, 4;
$L__BB5_8:
	setp.eq.s32 	%p7, %r15, 0;
	@%p7 bra 	$L__BB5_13;
	setp.eq.s32 	%p8, %r15, 1;
	@%p8 bra 	$L__BB5_11;
	add.s32 	%r31, %r2, %r40;
	mad.lo.s32 	%r32, %r40, %r21, %r3;
	mul.wide.s32 	%rd31, %r31, 8;
	add.s64 	%rd32, %rd2, %rd31;
	ld.global.f64 	%fd43, [%rd32];
	mul.wide.s32 	%rd33, %r32, 8;
	add.s64 	%rd34, %rd1, %rd33;
	ld.global.f64 	%fd44, [%rd34];
	fma.rn.f64 	%fd45, %fd43, %fd44, %fd52;
	st.global.f64 	[%rd3], %fd45;
	ld.global.f64 	%fd46, [%rd32+8];
	mul.wide.s32 	%rd35, %r21, 8;
	add.s64 	%rd36, %rd34, %rd35;
	ld.global.f64 	%fd47, [%rd36];
	fma.rn.f64 	%fd52, %fd46, %fd47, %fd45;
	st.global.f64 	[%rd3], %fd52;
	add.s32 	%r40, %r40, 2;
$L__BB5_11:
	and.b32  	%r33, %r20, 1;
	setp.eq.b32 	%p9, %r33, 1;
	not.pred 	%p10, %p9;
	@%p10 bra 	$L__BB5_13;
	add.s32 	%r34, %r2, %r40;
	mad.lo.s32 	%r35, %r40, %r21, %r3;
	mul.wide.s32 	%rd37, %r34, 8;
	add.s64 	%rd38, %rd2, %rd37;
	ld.global.f64 	%fd48, [%rd38];
	mul.wide.s32 	%rd39, %r35, 8;
	add.s64 	%rd40, %rd1, %rd39;
	ld.global.f64 	%fd49, [%rd40];
	fma.rn.f64 	%fd50, %fd48, %fd49, %fd52;
	st.global.f64 	[%rd3], %fd50;
$L__BB5_13:
	ret;

}
	// .globl	_Z19AddLambdaToDiagonalPddii
.visible .entry _Z19AddLambdaToDiagonalPddii(
	.param .u64 .ptr .align 1 _Z19AddLambdaToDiagonalPddii_param_0,
	.param .f64 _Z19AddLambdaToDiagonalPddii_param_1,
	.param .u32 _Z19AddLambdaToDiagonalPddii_param_2,
	.param .u32 _Z19AddLambdaToDiagonalPddii_param_3
)
{
	.reg .pred 	%p<2>;
	.reg .b32 	%r<8>;
	.reg .b64 	%rd<5>;
	.reg .b64 	%fd<4>;

	ld.param.u64 	%rd1, [_Z19AddLambdaToDiagonalPddii_param_0];
	ld.param.f64 	%fd1, [_Z19AddLambdaToDiagonalPddii_param_1];
	ld.param.u32 	%r2, [_Z19AddLambdaToDiagonalPddii_param_2];
	mov.u32 	%r3, %ctaid.x;
	mov.u32 	%r4, %ntid.x;
	mov.u32 	%r5, %tid.x;
	mad.lo.s32 	%r1, %r3, %r4, %r5;
	div.s32 	%r6, %r1, %r2;
	mad.lo.s32 	%r7, %r6, %r2, %r6;
	setp.ne.s32 	%p1, %r7, %r1;
	@%p1 bra 	$L__BB6_2;
	cvta.to.global.u64 	%rd2, %rd1;
	mul.wide.s32 	%rd3, %r1, 8;
	add.s64 	%rd4, %rd2, %rd3;
	ld.global.f64 	%fd2, [%rd4];
	add.f64 	%fd3, %fd1, %fd2;
	st.global.f64 	[%rd4], %fd3;
$L__BB6_2:
	ret;

}
	// .globl	_Z9AppendOnePdS_ii
.visible .entry _Z9AppendOnePdS_ii(
	.param .u64 .ptr .align 1 _Z9AppendOnePdS_ii_param_0,
	.param .u64 .ptr .align 1 _Z9AppendOnePdS_ii_param_1,
	.param .u32 _Z9AppendOnePdS_ii_param_2,
	.param .u32 _Z9AppendOnePdS_ii_param_3
)
{
	.reg .pred 	%p<2>;
	.reg .b32 	%r<11>;
	.reg .b64 	%rd<10>;
	.reg .b64 	%fd<2>;

	ld.param.u64 	%rd2, [_Z9AppendOnePdS_ii_param_0];
	ld.param.u64 	%rd3, [_Z9AppendOnePdS_ii_param_1];
	ld.param.u32 	%r1, [_Z9AppendOnePdS_ii_param_3];
	cvta.to.global.u64 	%rd4, %rd3;
	cvta.to.global.u64 	%rd5, %rd2;
	mov.u32 	%r2, %ctaid.x;
	mov.u32 	%r3, %ntid.x;
	mov.u32 	%r4, %tid.x;
	mad.lo.s32 	%r5, %r2, %r3, %r4;
	div.s32 	%r6, %r5, %r1;
	add.s32 	%r7, %r6, %r5;
	add.s32 	%r8, %r7, 1;
	mul.wide.s32 	%rd6, %r5, 8;
	add.s64 	%rd7, %rd5, %rd6;
	ld.global.f64 	%fd1, [%rd7];
	mul.wide.s32 	%rd8, %r7, 8;
	add.s64 	%rd1, %rd4, %rd8;
	st.global.f64 	[%rd1+8], %fd1;
	add.s32 	%r9, %r1, 1;
	rem.s32 	%r10, %r8, %r9;
	setp.ne.s32 	%p1, %r10, 1;
	@%p1 bra 	$L__BB7_2;
	mov.b64 	%rd9, 4607182418800017408;
	st.global.u64 	[%rd1], %rd9;
$L__BB7_2:
	ret;

}


// ===== COMPILED SASS (sm_100) =====

	.target	sm_100

	.elftype	@"ET_EXEC"


//--------------------- .note.nv.tkinfo           --------------------------
	.section	.note.nv.tkinfo,"",@"SHT_NOTE"
	.sectionflags	@"SHF_NOTE_NV_TKINFO"
	.tkinfo
        /*0018*/ 	.word	0x00000002
        /*0030*/ 	.string	""
        /*0030*/ 	.string	"ptxas"
        /*0030*/ 	.string	"Cuda compilation tools, release 13.0, V13.0.88"
        /*0030*/ 	.string	"Build cuda_13.0.r13.0/compiler.36424714_0"
        /*0030*/ 	.string	"-arch sm_100 -m 64 "



//--------------------- .note.nv.cuinfo           --------------------------
	.section	.note.nv.cuinfo,"",@"SHT_NOTE"
	.sectionflags	@"SHF_NOTE_NV_CUINFO"
        /*0018*/ 	.short	0x0002
        /*001a*/ 	.short	0x0064
        /*001c*/ 	.short	0x0082
	.zero		2


//--------------------- .nv.info                  --------------------------
	.section	.nv.info,"",@"SHT_CUDA_INFO"
	.align	4


	//----- nvinfo : EIATTR_REGCOUNT
	.align		4
        /*0000*/ 	.byte	0x04, 0x2f
        /*0002*/ 	.short	(.L_1 - .L_0)
	.align		4
.L_0:
        /*0004*/ 	.word	index@(_Z13MatrixInversePdii)
        /*0008*/ 	.word	0x00000028


	//----- nvinfo : EIATTR_FRAME_SIZE
	.align		4
.L_1:
        /*000c*/ 	.byte	0x04, 0x11
        /*000e*/ 	.short	(.L_3 - .L_2)
	.align		4
.L_2:
        /*0010*/ 	.word	index@($__internal_0_$__cuda_sm20_div_rn_f64_full)
        /*0014*/ 	.word	0x00000000


	//----- nvinfo : EIATTR_FRAME_SIZE
	.align		4
.L_3:
        /*0018*/ 	.byte	0x04, 0x11
        /*001a*/ 	.short	(.L_5 - .L_4)
	.align		4
.L_4:
        /*001c*/ 	.word	index@(_Z13MatrixInversePdii)
        /*0020*/ 	.word	0x00000000


	//----- nvinfo : EIATTR_REGCOUNT
	.align		4
.L_5:
        /*0024*/ 	.byte	0x04, 0x2f
        /*0026*/ 	.short	(.L_7 - .L_6)
	.align		4
.L_6:
        /*0028*/ 	.word	index@(_Z20MatrixAppendIdentityPdS_ii)
        /*002c*/ 	.word	0x0000000e


	//----- nvinfo : EIATTR_FRAME_SIZE
	.align		4
.L_7:
        /*0030*/ 	.byte	0x04, 0x11
        /*0032*/ 	.short	(.L_9 - .L_8)
	.align		4
.L_8:
        /*0034*/ 	.word	index@(_Z20MatrixAppendIdentityPdS_ii)
        /*0038*/ 	.word	0x00000000


	//----- nvinfo : EIATTR_REGCOUNT
	.align		4
.L_9:
        /*003c*/ 	.byte	0x04, 0x2f
        /*003e*/ 	.short	(.L_11 - .L_10)
	.align		4
.L_10:
        /*0040*/ 	.word	index@(_Z14ExtractInversePdS_ii)
        /*0044*/ 	.word	0x00000012


	//----- nvinfo : EIATTR_FRAME_SIZE
	.align		4
.L_11:
        /*0048*/ 	.byte	0x04, 0x11
        /*004a*/ 	.short	(.L_13 - .L_12)
	.align		4
.L_12:
        /*004c*/ 	.word	index@(_Z14ExtractInversePdS_ii)
        /*0050*/ 	.word	0x00000000


	//----- nvinfo : EIATTR_REGCOUNT
	.align		4
.L_13:
        /*0054*/ 	.byte	0x04, 0x2f
        /*0056*/ 	.short	(.L_15 - .L_14)
	.align		4
.L_14:
        /*0058*/ 	.word	index@(_Z9MatrixAddPdS_S_)
        /*005c*/ 	.word	0x0000000e


	//----- nvinfo : EIATTR_FRAME_SIZE
	.align		4
.L_15:
        /*0060*/ 	.byte	0x04, 0x11
        /*0062*/ 	.short	(.L_17 - .L_16)
	.align		4
.L_16:
        /*0064*/ 	.word	index@(_Z9MatrixAddPdS_S_)
        /*0068*/ 	.word	0x00000000


	//----- nvinfo : EIATTR_REGCOUNT
	.align		4
.L_17:
        /*006c*/ 	.byte	0x04, 0x2f
        /*006e*/ 	.short	(.L_19 - .L_18)
	.align		4
.L_18:
        /*0070*/ 	.word	index@(_Z15MatrixTransposePdS_ii)
        /*0074*/ 	.word	0x0000000e


	//----- nvinfo : EIATTR_FRAME_SIZE
	.align		4
.L_19:
        /*0078*/ 	.byte	0x04, 0x11
        /*007a*/ 	.short	(.L_21 - .L_20)
	.align		4
.L_20:
        /*007c*/ 	.word	index@(_Z15MatrixTransposePdS_ii)
        /*0080*/ 	.word	0x00000000


	//----- nvinfo : EIATTR_REGCOUNT
	.align		4
.L_21:
        /*0084*/ 	.byte	0x04, 0x2f
        /*0086*/ 	.short	(.L_23 - .L_22)
	.align		4
.L_22:
        /*0088*/ 	.word	index@(_Z9MatrixMulPdS_S_iiii)
        /*008c*/ 	.word	0x0000001e


	//----- nvinfo : EIATTR_FRAME_SIZE
	.align		4
.L_23:
        /*0090*/ 	.byte	0x04, 0x11
        /*0092*/ 	.short	(.L_25 - .L_24)
	.align		4
.L_24:
        /*0094*/ 	.word	index@(_Z9MatrixMulPdS_S_iiii)
        /*0098*/ 	.word	0x00000000


	//----- nvinfo : EIATTR_REGCOUNT
	.align		4
.L_25:
        /*009c*/ 	.byte	0x04, 0x2f
        /*009e*/ 	.short	(.L_27 - .L_26)
	.align		4
.L_26:
        /*00a0*/ 	.word	index@(_Z19AddLambdaToDiagonalPddii)
        /*00a4*/ 	.word	0x0000000c


	//----- nvinfo : EIATTR_FRAME_SIZE
	.align		4
.L_27:
        /*00a8*/ 	.byte	0x04, 0x11
        /*00aa*/ 	.short	(.L_29 - .L_28)
	.align		4
.L_28:
        /*00ac*/ 	.word	index@(_Z19AddLambdaToDiagonalPddii)
        /*00b0*/ 	.word	0x00000000


	//----- nvinfo : EIATTR_REGCOUNT
	.align		4
.L_29:
        /*00b4*/ 	.byte	0x04, 0x2f
        /*00b6*/ 	.short	(.L_31 - .L_30)
	.align		4
.L_30:
        /*00b8*/ 	.word	index@(_Z9AppendOnePdS_ii)
        /*00bc*/ 	.word	0x0000000f


	//----- nvinfo : EIATTR_FRAME_SIZE
	.align		4
.L_31:
        /*00c0*/ 	.byte	0x04, 0x11
        /*00c2*/ 	.short	(.L_33 - .L_32)
	.align		4
.L_32:
        /*00c4*/ 	.word	index@(_Z9AppendOnePdS_ii)
        /*00c8*/ 	.word	0x00000000


	//----- nvinfo : EIATTR_MIN_STACK_SIZE
	.align		4
.L_33:
        /*00cc*/ 	.byte	0x04, 0x12
        /*00ce*/ 	.short	(.L_35 - .L_34)
	.align		4
.L_34:
        /*00d0*/ 	.word	index@(_Z9AppendOnePdS_ii)
        /*00d4*/ 	.word	0x00000000


	//----- nvinfo : EIATTR_MIN_STACK_SIZE
	.align		4
.L_35:
        /*00d8*/ 	.byte	0x04, 0x12
        /*00da*/ 	.short	(.L_37 - .L_36)
	.align		4
.L_36:
        /*00dc*/ 	.word	index@(_Z19AddLambdaToDiagonalPddii)
        /*00e0*/ 	.word	0x00000000


	//----- nvinfo : EIATTR_MIN_STACK_SIZE
	.align		4
.L_37:
        /*00e4*/ 	.byte	0x04, 0x12
        /*00e6*/ 	.short	(.L_39 - .L_38)
	.align		4
.L_38:
        /*00e8*/ 	.word	index@(_Z9MatrixMulPdS_S_iiii)
        /*00ec*/ 	.word	0x00000000


	//----- nvinfo : EIATTR_MIN_STACK_SIZE
	.align		4
.L_39:
        /*00f0*/ 	.byte	0x04, 0x12
        /*00f2*/ 	.short	(.L_41 - .L_40)
	.align		4
.L_40:
        /*00f4*/ 	.word	index@(_Z15MatrixTransposePdS_ii)
        /*00f8*/ 	.word	0x00000000


	//----- nvinfo : EIATTR_MIN_STACK_SIZE
	.align		4
.L_41:
        /*00fc*/ 	.byte	0x04, 0x12
        /*00fe*/ 	.short	(.L_43 - .L_42)
	.align		4
.L_42:
        /*0100*/ 	.word	index@(_Z9MatrixAddPdS_S_)
        /*0104*/ 	.word	0x00000000


	//----- nvinfo : EIATTR_MIN_STACK_SIZE
	.align		4
.L_43:
        /*0108*/ 	.byte	0x04, 0x12
        /*010a*/ 	.short	(.L_45 - .L_44)
	.align		4
.L_44:
        /*010c*/ 	.word	index@(_Z14ExtractInversePdS_ii)
        /*0110*/ 	.word	0x00000000


	//----- nvinfo : EIATTR_MIN_STACK_SIZE
	.align		4
.L_45:
        /*0114*/ 	.byte	0x04, 0x12
        /*0116*/ 	.short	(.L_47 - .L_46)
	.align		4
.L_46:
        /*0118*/ 	.word	index@(_Z20MatrixAppendIdentityPdS_ii)
        /*011c*/ 	.word	0x00000000


	//----- nvinfo : EIATTR_MIN_STACK_SIZE
	.align		4
.L_47:
        /*0120*/ 	.byte	0x04, 0x12
        /*0122*/ 	.short	(.L_49 - .L_48)
	.align		4
.L_48:
        /*0124*/ 	.word	index@(_Z13MatrixInversePdii)
        /*0128*/ 	.word	0x00000000
.L_49:


//--------------------- .nv.compat                --------------------------
	.section	.nv.compat,"",@"SHT_CUDA_COMPAT_INFO"
	.align	4
        /*0000*/ 	.byte	0x02, 0x09, 0x00, 0x00, 0x02, 0x02, 0x01, 0x00, 0x02, 0x05, 0x05, 0x00, 0x03, 0x07, 0x01, 0x01
        /*0010*/ 	.byte	0x02, 0x03, 0x00, 0x00, 0x02, 0x06, 0x01, 0x00, 0x04, 0x0b, 0x08, 0x00, 0x01, 0x00, 0x00, 0x00
        /*0020*/ 	.byte	0x00, 0x00, 0x00, 0x00


//--------------------- .nv.info._Z9AppendOnePdS_ii --------------------------
	.section	.nv.info._Z9AppendOnePdS_ii,"",@"SHT_CUDA_INFO"
	.sectionflags	@""
	.align	4


	//----- nvinfo : EIATTR_CUDA_API_VERSION
	.align		4
        /*0000*/ 	.byte	0x04, 0x37
        /*0002*/ 	.short	(.L_51 - .L_50)
.L_50:
        /*0004*/ 	.word	0x00000082


	//----- nvinfo : EIATTR_KPARAM_INFO
	.align		4
.L_51:
        /*0008*/ 	.byte	0x04, 0x17
        /*000a*/ 	.short	(.L_53 - .L_52)
.L_52:
        /*000c*/ 	.word	0x00000000
        /*0010*/ 	.short	0x0003
        /*0012*/ 	.short	0x0014
        /*0014*/ 	.byte	0x00, 0xf0, 0x11, 0x00


	//----- nvinfo : EIATTR_KPARAM_INFO
	.align		4
.L_53:
        /*0018*/ 	.byte	0x04, 0x17
        /*001a*/ 	.short	(.L_55 - .L_54)
.L_54:
        /*001c*/ 	.word	0x00000000
        /*0020*/ 	.short	0x0002
        /*0022*/ 	.short	0x0010
        /*0024*/ 	.byte	0x00, 0xf0, 0x11, 0x00


	//----- nvinfo : EIATTR_KPARAM_INFO
	.align		4
.L_55:
        /*0028*/ 	.byte	0x04, 0x17
        /*002a*/ 	.short	(.L_57 - .L_56)
.L_56:
        /*002c*/ 	.word	0x00000000
        /*0030*/ 	.short	0x0001
        /*0032*/ 	.short	0x0008
        /*0034*/ 	.byte	0x00, 0xf5, 0x21, 0x00


	//----- nvinfo : EIATTR_KPARAM_INFO
	.align		4
.L_57:
        /*0038*/ 	.byte	0x04, 0x17
        /*003a*/ 	.short	(.L_59 - .L_58)
.L_58:
        /*003c*/ 	.word	0x00000000
        /*0040*/ 	.short	0x0000
        /*0042*/ 	.short	0x0000
        /*0044*/ 	.byte	0x00, 0xf5, 0x21, 0x00


	//----- nvinfo : EIATTR_SPARSE_MMA_MASK
	.align		4
.L_59:
        /*0048*/ 	.byte	0x03, 0x50
        /*004a*/ 	.short	0x0000


	//----- nvinfo : EIATTR_MAXREG_COUNT
	.align		4
        /*004c*/ 	.byte	0x03, 0x1b
        /*004e*/ 	.short	0x00ff


	//----- nvinfo : EIATTR_MERCURY_ISA_VERSION
	.align		4
        /*0050*/ 	.byte	0x03, 0x5f
        /*0052*/ 	.short	0x0101


	//----- nvinfo : EIATTR_VRC_CTA_INIT_COUNT
	.align		4
        /*0054*/ 	.byte	0x02, 0x4a
	.zero		1
	.zero		1


	//----- nvinfo : EIATTR_EXIT_INSTR_OFFSETS
	.align		4
        /*0058*/ 	.byte	0x04, 0x1c
        /*005a*/ 	.short	(.L_61 - .L_60)


	//   ....[0]....
.L_60:
        /*005c*/ 	.word	0x000003f0


	//   ....[1]....
        /*0060*/ 	.word	0x00000430


	//----- nvinfo : EIATTR_CBANK_PARAM_SIZE
	.align		4
.L_61:
        /*0064*/ 	.byte	0x03, 0x19
        /*0066*/ 	.short	0x0018


	//----- nvinfo : EIATTR_PARAM_CBANK
	.align		4
        /*0068*/ 	.byte	0x04, 0x0a
        /*006a*/ 	.short	(.L_63 - .L_62)
	.align		4
.L_62:
        /*006c*/ 	.word	index@(.nv.constant0._Z9AppendOnePdS_ii)
        /*0070*/ 	.short	0x0380
        /*0072*/ 	.short	0x0018


	//----- nvinfo : EIATTR_SW_WAR
	.align		4
.L_63:
        /*0074*/ 	.byte	0x04, 0x36
        /*0076*/ 	.short	(.L_65 - .L_64)
.L_64:
        /*0078*/ 	.word	0x00000008
.L_65:


//--------------------- .nv.info._Z19AddLambdaToDiagonalPddii --------------------------
	.section	.nv.info._Z19AddLambdaToDiagonalPddii,"",@"SHT_CUDA_INFO"
	.sectionflags	@""
	.align	4


	//----- nvinfo : EIATTR_CUDA_API_VERSION
	.align		4
        /*0000*/ 	.byte	0x04, 0x37
        /*0002*/ 	.short	(.L_67 - .L_66)
.L_66:
        /*0004*/ 	.word	0x00000082


	//----- nvinfo : EIATTR_KPARAM_INFO
	.align		4
.L_67:
        /*0008*/ 	.byte	0x04, 0x17
        /*000a*/ 	.short	(.L_69 - .L_68)
.L_68:
        /*000c*/ 	.word	0x00000000
        /*0010*/ 	.short	0x0003
        /*0012*/ 	.short	0x0014
        /*0014*/ 	.byte	0x00, 0xf0, 0x11, 0x00


	//----- nvinfo : EIATTR_KPARAM_INFO
	.align		4
.L_69:
        /*0018*/ 	.byte	0x04, 0x17
        /*001a*/ 	.short	(.L_71 - .L_70)
.L_70:
        /*001c*/ 	.word	0x00000000
        /*0020*/ 	.short	0x0002
        /*0022*/ 	.short	0x0010
        /*0024*/ 	.byte	0x00, 0xf0, 0x11, 0x00


	//----- nvinfo : EIATTR_KPARAM_INFO
	.align		4
.L_71:
        /*0028*/ 	.byte	0x04, 0x17
        /*002a*/ 	.short	(.L_73 - .L_72)
.L_72:
        /*002c*/ 	.word	0x00000000
        /*0030*/ 	.short	0x0001
        /*0032*/ 	.short	0x0008
        /*0034*/ 	.byte	0x00, 0xf0, 0x21, 0x00


	//----- nvinfo : EIATTR_KPARAM_INFO
	.align		4
.L_73:
        /*0038*/ 	.byte	0x04, 0x17
        /*003a*/ 	.short	(.L_75 - .L_74)
.L_74:
        /*003c*/ 	.word	0x00000000
        /*0040*/ 	.short	0x0000
        /*0042*/ 	.short	0x0000
        /*0044*/ 	.byte	0x00, 0xf5, 0x21, 0x00


	//----- nvinfo : EIATTR_SPARSE_MMA_MASK
	.align		4
.L_75:
        /*0048*/ 	.byte	0x03, 0x50
        /*004a*/ 	.short	0x0000


	//----- nvinfo : EIATTR_MAXREG_COUNT
	.align		4
        /*004c*/ 	.byte	0x03, 0x1b
        /*004e*/ 	.short	0x00ff


	//----- nvinfo : EIATTR_MERCURY_ISA_VERSION
	.align		4
        /*0050*/ 	.byte	0x03, 0x5f
        /*0052*/ 	.short	0x0101


	//----- nvinfo : EIATTR_VRC_CTA_INIT_COUNT
	.align		4
        /*0054*/ 	.byte	0x02, 0x4a
	.zero		1
	.zero		1


	//----- nvinfo : EIATTR_EXIT_INSTR_OFFSETS
	.align		4
        /*0058*/ 	.byte	0x04, 0x1c
        /*005a*/ 	.short	(.L_77 - .L_76)


	//   ....[0]....
.L_76:
        /*005c*/ 	.word	0x000001f0


	//   ....[1]....
        /*0060*/ 	.word	0x00000270


	//----- nvinfo : EIATTR_CBANK_PARAM_SIZE
	.align		4
.L_77:
        /*0064*/ 	.byte	0x03, 0x19
        /*0066*/ 	.short	0x0018


	//----- nvinfo : EIATTR_PARAM_CBANK
	.align		4
        /*0068*/ 	.byte	0x04, 0x0a
        /*006a*/ 	.short	(.L_79 - .L_78)
	.align		4
.L_78:
        /*006c*/ 	.word	index@(.nv.constant0._Z19AddLambdaToDiagonalPddii)
        /*0070*/ 	.short	0x0380
        /*0072*/ 	.short	0x0018


	//----- nvinfo : EIATTR_SW_WAR
	.align		4
.L_79:
        /*0074*/ 	.byte	0x04, 0x36
        /*0076*/ 	.short	(.L_81 - .L_80)
.L_80:
        /*0078*/ 	.word	0x00000008
.L_81:


//--------------------- .nv.info._Z9MatrixMulPdS_S_iiii --------------------------
	.section	.nv.info._Z9MatrixMulPdS_S_iiii,"",@"SHT_CUDA_INFO"
	.sectionflags	@""
	.align	4


	//----- nvinfo : EIATTR_CUDA_API_VERSION
	.align		4
        /*0000*/ 	.byte	0x04, 0x37
        /*0002*/ 	.short	(.L_83 - .L_82)
.L_82:
        /*0004*/ 	.word	0x00000082


	//----- nvinfo : EIATTR_KPARAM_INFO
	.align		4
.L_83:
        /*0008*/ 	.byte	0x04, 0x17
        /*000a*/ 	.short	(.L_85 - .L_84)
.L_84:
        /*000c*/ 	.word	0x00000000
        /*0010*/ 	.short	0x0006
        /*0012*/ 	.short	0x0024
        /*0014*/ 	.byte	0x00, 0xf0, 0x11, 0x00


	//----- nvinfo : EIATTR_KPARAM_INFO
	.align		4
.L_85:
        /*0018*/ 	.byte	0x04, 0x17
        /*001a*/ 	.short	(.L_87 - .L_86)
.L_86:
        /*001c*/ 	.word	0x00000000
        /*0020*/ 	.short	0x0005
        /*0022*/ 	.short	0x0020
        /*0024*/ 	.byte	0x00, 0xf0, 0x11, 0x00


	//----- nvinfo : EIATTR_KPARAM_INFO
	.align		4
.L_87:
        /*0028*/ 	.byte	0x04, 0x17
        /*002a*/ 	.short	(.L_89 - .L_88)
.L_88:
        /*002c*/ 	.word	0x00000000
        /*0030*/ 	.short	0x0004
        /*0032*/ 	.short	0x001c
        /*0034*/ 	.byte	0x00, 0xf0, 0x11, 0x00


	//----- nvinfo : EIATTR_KPARAM_INFO
	.align		4
.L_89:
        /*0038*/ 	.byte	0x04, 0x17
        /*003a*/ 	.short	(.L_91 - .L_90)
.L_90:
        /*003c*/ 	.word	0x00000000
        /*0040*/ 	.short	0x0003
        /*0042*/ 	.short	0x0018
        /*0044*/ 	.byte	0x00, 0xf0, 0x11, 0x00


	//----- nvinfo : EIATTR_KPARAM_INFO
	.align		4
.L_91:
        /*0048*/ 	.byte	0x04, 0x17
        /*004a*/ 	.short	(.L_93 - .L_92)
.L_92:
        /*004c*/ 	.word	0x00000000
        /*0050*/ 	.short	0x0002
        /*0052*/ 	.short	0x0010
        /*0054*/ 	.byte	0x00, 0xf5, 0x21, 0x00


	//----- nvinfo : EIATTR_KPARAM_INFO
	.align		4
.L_93:
        /*0058*/ 	.byte	0x04, 0x17
        /*005a*/ 	.short	(.L_95 - .L_94)
.L_94:
        /*005c*/ 	.word	0x00000000
        /*0060*/ 	.short	0x0001
        /*0062*/ 	.short	0x0008
        /*0064*/ 	.byte	0x00, 0xf5, 0x21, 0x00


	//----- nvinfo : EIATTR_KPARAM_INFO
	.align		4
.L_95:
        /*0068*/ 	.byte	0x04, 0x17
        /*006a*/ 	.short	(.L_97 - .L_96)
.L_96:
        /*006c*/ 	.word	0x00000000
        /*0070*/ 	.short	0x0000
        /*0072*/ 	.short	0x0000
        /*0074*/ 	.byte	0x00, 0xf5, 0x21, 0x00


	//----- nvinfo : EIATTR_SPARSE_MMA_MASK
	.align		4
.L_97:
        /*0078*/ 	.byte	0x03, 0x50
        /*007a*/ 	.short	0x0000


	//----- nvinfo : EIATTR_MAXREG_COUNT
	.align		4
        /*007c*/ 	.byte	0x03, 0x1b
        /*007e*/ 	.short	0x00ff


	//----- nvinfo : EIATTR_NUM_BARRIERS
	.align		4
        /*0080*/ 	.byte	0x02, 0x4c
        /*0082*/ 	.byte	0x01
	.zero		1


	//----- nvinfo : EIATTR_MERCURY_ISA_VERSION
	.align		4
        /*0084*/ 	.byte	0x03, 0x5f
        /*0086*/ 	.short	0x0101


	//----- nvinfo : EIATTR_VRC_CTA_INIT_COUNT
	.align		4
        /*0088*/ 	.byte	0x02, 0x4a
	.zero		1
	.zero		1


	//----- nvinfo : EIATTR_EXIT_INSTR_OFFSETS
	.align		4
        /*008c*/ 	.byte	0x04, 0x1c
        /*008e*/ 	.short	(.L_99 - .L_98)


	//   ....[0]....
.L_98:
        /*0090*/ 	.word	0x00000040


	//   ....[1]....
        /*0094*/ 	.word	0x000000f0


	//   ....[2]....
        /*0098*/ 	.word	0x00000690


	//   ....[3]....
        /*009c*/ 	.word	0x00000880


	//   ....[4]....
        /*00a0*/ 	.word	0x000009d0


	//   ....[5]....
        /*00a4*/ 	.word	0x00000a80


	//----- nvinfo : EIATTR_CBANK_PARAM_SIZE
	.align		4
.L_99:
        /*00a8*/ 	.byte	0x03, 0x19
        /*00aa*/ 	.short	0x0028


	//----- nvinfo : EIATTR_PARAM_CBANK
	.align		4
        /*00ac*/ 	.byte	0x04, 0x0a
        /*00ae*/ 	.short	(.L_101 - .L_100)
	.align		4
.L_100:
        /*00b0*/ 	.word	index@(.nv.constant0._Z9MatrixMulPdS_S_iiii)
        /*00b4*/ 	.short	0x0380
        /*00b6*/ 	.short	0x0028


	//----- nvinfo : EIATTR_SW_WAR
	.align		4
.L_101:
        /*00b8*/ 	.byte	0x04, 0x36
        /*00ba*/ 	.short	(.L_103 - .L_102)
.L_102:
        /*00bc*/ 	.word	0x00000008
.L_103:


//--------------------- .nv.info._Z15MatrixTransposePdS_ii --------------------------
	.section	.nv.info._Z15MatrixTransposePdS_ii,"",@"SHT_CUDA_INFO"
	.sectionflags	@""
	.align	4


	//----- nvinfo : EIATTR_CUDA_API_VERSION
	.align		4
        /*0000*/ 	.byte	0x04, 0x37
        /*0002*/ 	.short	(.L_105 - .L_104)
.L_104:
        /*0004*/ 	.word	0x00000082


	//----- nvinfo : EIATTR_KPARAM_INFO
	.align		4
.L_105:
        /*0008*/ 	.byte	0x04, 0x17
        /*000a*/ 	.short	(.L_107 - .L_106)
.L_106:
        /*000c*/ 	.word	0x00000000
        /*0010*/ 	.short	0x0003
        /*0012*/ 	.short	0x0014
        /*0014*/ 	.byte	0x00, 0xf0, 0x11, 0x00


	//----- nvinfo : EIATTR_KPARAM_INFO
	.align		4
.L_107:
        /*0018*/ 	.byte	0x04, 0x17
        /*001a*/ 	.short	(.L_109 - .L_108)
.L_108:
        /*001c*/ 	.word	0x00000000
        /*0020*/ 	.short	0x0002
        /*0022*/ 	.short	0x0010
        /*0024*/ 	.byte	0x00, 0xf0, 0x11, 0x00


	//----- nvinfo : EIATTR_KPARAM_INFO
	.align		4
.L_109:
        /*0028*/ 	.byte	0x04, 0x17
        /*002a*/ 	.short	(.L_111 - .L_110)
.L_110:
        /*002c*/ 	.word	0x00000000
        /*0030*/ 	.short	0x0001
        /*0032*/ 	.short	0x0008
        /*0034*/ 	.byte	0x00, 0xf5, 0x21, 0x00


	//----- nvinfo : EIATTR_KPARAM_INFO
	.align		4
.L_111:
        /*0038*/ 	.byte	0x04, 0x17
        /*003a*/ 	.short	(.L_113 - .L_112)
.L_112:
        /*003c*/ 	.word	0x00000000
        /*0040*/ 	.short	0x0000
        /*0042*/ 	.short	0x0000
        /*0044*/ 	.byte	0x00, 0xf5, 0x21, 0x00


	//----- nvinfo : EIATTR_SPARSE_MMA_MASK
	.align		4
.L_113:
        /*0048*/ 	.byte	0x03, 0x50
        /*004a*/ 	.short	0x0000


	//----- nvinfo : EIATTR_MAXREG_COUNT
	.align		4
        /*004c*/ 	.byte	0x03, 0x1b
        /*004e*/ 	.short	0x00ff


	//----- nvinfo : EIATTR_MERCURY_ISA_VERSION
	.align		4
        /*0050*/ 	.byte	0x03, 0x5f
        /*0052*/ 	.short	0x0101


	//----- nvinfo : EIATTR_VRC_CTA_INIT_COUNT
	.align		4
        /*0054*/ 	.byte	0x02, 0x4a
	.zero		1
	.zero		1


	//----- nvinfo : EIATTR_EXIT_INSTR_OFFSETS
	.align		4
        /*0058*/ 	.byte	0x04, 0x1c
        /*005a*/ 	.short	(.L_115 - .L_114)


	//   ....[0]....
.L_114:
        /*005c*/ 	.word	0x000002f0


	//----- nvinfo : EIATTR_CRS_STACK_SIZE
	.align		4
.L_115:
        /*0060*/ 	.byte	0x04, 0x1e
        /*0062*/ 	.short	(.L_117 - .L_116)
.L_116:
        /*0064*/ 	.word	0x00000000


	//----- nvinfo : EIATTR_CBANK_PARAM_SIZE
	.align		4
.L_117:
        /*0068*/ 	.byte	0x03, 0x19
        /*006a*/ 	.short	0x0018


	//----- nvinfo : EIATTR_PARAM_CBANK
	.align		4
        /*006c*/ 	.byte	0x04, 0x0a
        /*006e*/ 	.short	(.L_119 - .L_118)
	.align		4
.L_118:
        /*0070*/ 	.word	index@(.nv.constant0._Z15MatrixTransposePdS_ii)
        /*0074*/ 	.short	0x0380
        /*0076*/ 	.short	0x0018


	//----- nvinfo : EIATTR_SW_WAR
	.align		4
.L_119:
        /*0078*/ 	.byte	0x04, 0x36
        /*007a*/ 	.short	(.L_121 - .L_120)
.L_120:
        /*007c*/ 	.word	0x00000008
.L_121:


//--------------------- .nv.info._Z9MatrixAddPdS_S_ --------------------------
	.section	.nv.info._Z9MatrixAddPdS_S_,"",@"SHT_CUDA_INFO"
	.sectionflags	@""
	.align	4


	//----- nvinfo : EIATTR_CUDA_API_VERSION
	.align		4
        /*0000*/ 	.byte	0x04, 0x37
        /*0002*/ 	.short	(.L_123 - .L_122)
.L_122:
        /*0004*/ 	.word	0x00000082


	//----- nvinfo : EIATTR_KPARAM_INFO
	.align		4
.L_123:
        /*0008*/ 	.byte	0x04, 0x17
        /*000a*/ 	.short	(.L_125 - .L_124)
.L_124:
        /*000c*/ 	.word	0x00000000
        /*0010*/ 	.short	0x0002
        /*0012*/ 	.short	0x0010
        /*0014*/ 	.byte	0x00, 0xf5, 0x21, 0x00


	//----- nvinfo : EIATTR_KPARAM_INFO
	.align		4
.L_125:
        /*0018*/ 	.byte	0x04, 0x17
        /*001a*/ 	.short	(.L_127 - .L_126)
.L_126:
        /*001c*/ 	.word	0x00000000
        /*0020*/ 	.short	0x0001
        /*0022*/ 	.short	0x0008
        /*0024*/ 	.byte	0x00, 0xf5, 0x21, 0x00


	//----- nvinfo : EIATTR_KPARAM_INFO
	.align		4
.L_127:
        /*0028*/ 	.byte	0x04, 0x17
        /*002a*/ 	.short	(.L_129 - .L_128)
.L_128:
        /*002c*/ 	.word	0x00000000
        /*0030*/ 	.short	0x0000
        /*0032*/ 	.short	0x0000
        /*0034*/ 	.byte	0x00, 0xf5, 0x21, 0x00


	//----- nvinfo : EIATTR_SPARSE_MMA_MASK
	.align		4
.L_129:
        /*0038*/ 	.byte	0x03, 0x50
        /*003a*/ 	.short	0x0000


	//----- nvinfo : EIATTR_MAXREG_COUNT
	.align		4
        /*003c*/ 	.byte	0x03, 0x1b
        /*003e*/ 	.short	0x00ff


	//----- nvinfo : EIATTR_MERCURY_ISA_VERSION
	.align		4
        /*0040*/ 	.byte	0x03, 0x5f
        /*0042*/ 	.short	0x0101


	//----- nvinfo : EIATTR_VRC_CTA_INIT_COUNT
	.align		4
        /*0044*/ 	.byte	0x02, 0x4a
	.zero		1
	.zero		1


	//----- nvinfo : EIATTR_EXIT_INSTR_OFFSETS
	.align		4
        /*0048*/ 	.byte	0x04, 0x1c
        /*004a*/ 	.short	(.L_131 - .L_130)


	//   ....[0]....
.L_130:
        /*004c*/ 	.word	0x00000100


	//----- nvinfo : EIATTR_CBANK_PARAM_SIZE
	.align		4
.L_131:
        /*0050*/ 	.byte	0x03, 0x19
        /*0052*/ 	.short	0x0018


	//----- nvinfo : EIATTR_PARAM_CBANK
	.align		4
        /*0054*/ 	.byte	0x04, 0x0a
        /*0056*/ 	.short	(.L_133 - .L_132)
	.align		4
.L_132:
        /*0058*/ 	.word	index@(.nv.constant0._Z9MatrixAddPdS_S_)
        /*005c*/ 	.short	0x0380
        /*005e*/ 	.short	0x0018


	//----- nvinfo : EIATTR_SW_WAR
	.align		4
.L_133:
        /*0060*/ 	.byte	0x04, 0x36
        /*0062*/ 	.short	(.L_135 - .L_134)
.L_134:
        /*0064*/ 	.word	0x00000008
.L_135:


//--------------------- .nv.info._Z14ExtractInversePdS_ii --------------------------
	.section	.nv.info._Z14ExtractInversePdS_ii,"",@"SHT_CUDA_INFO"
	.sectionflags	@""
	.align	4


	//----- nvinfo : EIATTR_CUDA_API_VERSION
	.align		4
        /*0000*/ 	.byte	0x04, 0x37
        /*0002*/ 	.short	(.L_137 - .L_136)
.L_136:
        /*0004*/ 	.word	0x00000082


	//----- nvinfo : EIATTR_KPARAM_INFO
	.align		4
.L_137:
        /*0008*/ 	.byte	0x04, 0x17
        /*000a*/ 	.short	(.L_139 - .L_138)
.L_138:
        /*000c*/ 	.word	0x00000000
        /*0010*/ 	.short	0x0003
        /*0012*/ 	.short	0x0014
        /*0014*/ 	.byte	0x00, 0xf0, 0x11, 0x00


	//----- nvinfo : EIATTR_KPARAM_INFO
	.align		4
.L_139:
        /*0018*/ 	.byte	0x04, 0x17
        /*001a*/ 	.short	(.L_141 - .L_140)
.L_140:
        /*001c*/ 	.word	0x00000000
        /*0020*/ 	.short	0x0002
        /*0022*/ 	.short	0x0010
        /*0024*/ 	.byte	0x00, 0xf0, 0x11, 0x00


	//----- nvinfo : EIATTR_KPARAM_INFO
	.align		4
.L_141:
        /*0028*/ 	.byte	0x04, 0x17
        /*002a*/ 	.short	(.L_143 - .L_142)
.L_142:
        /*002c*/ 	.word	0x00000000
        /*0030*/ 	.short	0x0001
        /*0032*/ 	.short	0x0008
        /*0034*/ 	.byte	0x00, 0xf5, 0x21, 0x00


	//----- nvinfo : EIATTR_KPARAM_INFO
	.align		4
.L_143:
        /*0038*/ 	.byte	0x04, 0x17
        /*003a*/ 	.short	(.L_145 - .L_144)
.L_144:
        /*003c*/ 	.word	0x00000000
        /*0040*/ 	.short	0x0000
        /*0042*/ 	.short	0x0000
        /*0044*/ 	.byte	0x00, 0xf5, 0x21, 0x00


	//----- nvinfo : EIATTR_SPARSE_MMA_MASK
	.align		4
.L_145:
        /*0048*/ 	.byte	0x03, 0x50
        /*004a*/ 	.short	0x0000


	//----- nvinfo : EIATTR_MAXREG_COUNT
	.align		4
        /*004c*/ 	.byte	0x03, 0x1b
        /*004e*/ 	.short	0x00ff


	//----- nvinfo : EIATTR_MERCURY_ISA_VERSION
	.align		4
        /*0050*/ 	.byte	0x03, 0x5f
        /*0052*/ 	.short	0x0101


	//----- nvinfo : EIATTR_VRC_CTA_INIT_COUNT
	.align		4
        /*0054*/ 	.byte	0x02, 0x4a
	.zero		1
	.zero		1


	//----- nvinfo : EIATTR_EXIT_INSTR_OFFSETS
	.align		4
        /*0058*/ 	.byte	0x04, 0x1c
        /*005a*/ 	.short	(.L_147 - .L_146)


	//   ....[0]....
.L_146:
        /*005c*/ 	.word	0x000001f0


	//   ....[1]....
        /*0060*/ 	.word	0x00000440


	//----- nvinfo : EIATTR_CBANK_PARAM_SIZE
	.align		4
.L_147:
        /*0064*/ 	.byte	0x03, 0x19
        /*0066*/ 	.short	0x0018


	//----- nvinfo : EIATTR_PARAM_CBANK
	.align		4
        /*0068*/ 	.byte	0x04, 0x0a
        /*006a*/ 	.short	(.L_149 - .L_148)
	.align		4
.L_148:
        /*006c*/ 	.word	index@(.nv.constant0._Z14ExtractInversePdS_ii)
        /*0070*/ 	.short	0x0380
        /*0072*/ 	.short	0x0018


	//----- nvinfo : EIATTR_SW_WAR
	.align		4
.L_149:
        /*0074*/ 	.byte	0x04, 0x36
        /*0076*/ 	.short	(.L_151 - .L_150)
.L_150:
        /*0078*/ 	.word	0x00000008
.L_151:


//--------------------- .nv.info._Z20MatrixAppendIdentityPdS_ii --------------------------
	.section	.nv.info._Z20MatrixAppendIdentityPdS_ii,"",@"SHT_CUDA_INFO"
	.sectionflags	@""
	.align	4


	//----- nvinfo : EIATTR_CUDA_API_VERSION
	.align		4
        /*0000*/ 	.byte	0x04, 0x37
        /*0002*/ 	.short	(.L_153 - .L_152)
.L_152:
        /*0004*/ 	.word	0x00000082


	//----- nvinfo : EIATTR_KPARAM_INFO
	.align		4
.L_153:
        /*0008*/ 	.byte	0x04, 0x17
        /*000a*/ 	.short	(.L_155 - .L_154)
.L_154:
        /*000c*/ 	.word	0x00000000
        /*0010*/ 	.short	0x0003
        /*0012*/ 	.short	0x0014
        /*0014*/ 	.byte	0x00, 0xf0, 0x11, 0x00


	//----- nvinfo : EIATTR_KPARAM_INFO
	.align		4
.L_155:
        /*0018*/ 	.byte	0x04, 0x17
        /*001a*/ 	.short	(.L_157 - .L_156)
.L_156:
        /*001c*/ 	.word	0x00000000
        /*0020*/ 	.short	0x0002
        /*0022*/ 	.short	0x0010
        /*0024*/ 	.byte	0x00, 0xf0, 0x11, 0x00


	//----- nvinfo : EIATTR_KPARAM_INFO
	.align		4
.L_157:
        /*0028*/ 	.byte	0x04, 0x17
        /*002a*/ 	.short	(.L_159 - .L_158)
.L_158:
        /*002c*/ 	.word	0x00000000
        /*0030*/ 	.short	0x0001
        /*0032*/ 	.short	0x0008
        /*0034*/ 	.byte	0x00, 0xf5, 0x21, 0x00


	//----- nvinfo : EIATTR_KPARAM_INFO
	.align		4
.L_159:
        /*0038*/ 	.byte	0x04, 0x17
        /*003a*/ 	.short	(.L_161 - .L_160)
.L_160:
        /*003c*/ 	.word	0x00000000
        /*0040*/ 	.short	0x0000
        /*0042*/ 	.short	0x0000
        /*0044*/ 	.byte	0x00, 0xf5, 0x21, 0x00


	//----- nvinfo : EIATTR_SPARSE_MMA_MASK
	.align		4
.L_161:
        /*0048*/ 	.byte	0x03, 0x50
        /*004a*/ 	.short	0x0000


	//----- nvinfo : EIATTR_MAXREG_COUNT
	.align		4
        /*004c*/ 	.byte	0x03, 0x1b
        /*004e*/ 	.short	0x00ff


	//----- nvinfo : EIATTR_MERCURY_ISA_VERSION
	.align		4
        /*0050*/ 	.byte	0x03, 0x5f
        /*0052*/ 	.short	0x0101


	//----- nvinfo : EIATTR_VRC_CTA_INIT_COUNT
	.align		4
        /*0054*/ 	.byte	0x02, 0x4a
	.zero		1
	.zero		1


	//----- nvinfo : EIATTR_EXIT_INSTR_OFFSETS
	.align		4
        /*0058*/ 	.byte	0x04, 0x1c
        /*005a*/ 	.short	(.L_163 - .L_162)


	//   ....[0]....
.L_162:
        /*005c*/ 	.word	0x00000630


	//----- nvinfo : EIATTR_CRS_STACK_SIZE
	.align		4
.L_163:
        /*0060*/ 	.byte	0x04, 0x1e
        /*0062*/ 	.short	(.L_165 - .L_164)
.L_164:
        /*0064*/ 	.word	0x00000000


	//----- nvinfo : EIATTR_CBANK_PARAM_SIZE
	.align		4
.L_165:
        /*0068*/ 	.byte	0x03, 0x19
        /*006a*/ 	.short	0x0018


	//----- nvinfo : EIATTR_PARAM_CBANK
	.align		4
        /*006c*/ 	.byte	0x04, 0x0a
        /*006e*/ 	.short	(.L_167 - .L_166)
	.align		4
.L_166:
        /*0070*/ 	.word	index@(.nv.constant0._Z20MatrixAppendIdentityPdS_ii)
        /*0074*/ 	.short	0x0380
        /*0076*/ 	.short	0x0018


	//----- nvinfo : EIATTR_SW_WAR
	.align		4
.L_167:
        /*0078*/ 	.byte	0x04, 0x36
        /*007a*/ 	.short	(.L_169 - .L_168)
.L_168:
        /*007c*/ 	.word	0x00000008
.L_169:


//--------------------- .nv.info._Z13MatrixInversePdii --------------------------
	.section	.nv.info._Z13MatrixInversePdii,"",@"SHT_CUDA_INFO"
	.sectionflags	@""
	.align	4


	//----- nvinfo : EIATTR_CUDA_API_VERSION
	.align		4
        /*0000*/ 	.byte	0x04, 0x37
        /*0002*/ 	.short	(.L_171 - .L_170)
.L_170:
        /*0004*/ 	.word	0x00000082


	//----- nvinfo : EIATTR_KPARAM_INFO
	.align		4
.L_171:
        /*0008*/ 	.byte	0x04, 0x17
        /*000a*/ 	.short	(.L_173 - .L_172)
.L_172:
        /*000c*/ 	.word	0x00000000
        /*0010*/ 	.short	0x0002
        /*0012*/ 	.short	0x000c
        /*0014*/ 	.byte	0x00, 0xf0, 0x11, 0x00


	//----- nvinfo : EIATTR_KPARAM_INFO
	.align		4
.L_173:
        /*0018*/ 	.byte	0x04, 0x17
        /*001a*/ 	.short	(.L_175 - .L_174)
.L_174:
        /*001c*/ 	.word	0x00000000
        /*0020*/ 	.short	0x0001
        /*0022*/ 	.short	0x0008
        /*0024*/ 	.byte	0x00, 0xf0, 0x11, 0x00


	//----- nvinfo : EIATTR_KPARAM_INFO
	.align		4
.L_175:
        /*0028*/ 	.byte	0x04, 0x17
        /*002a*/ 	.short	(.L_177 - .L_176)
.L_176:
        /*002c*/ 	.word	0x00000000
        /*0030*/ 	.short	0x0000
        /*0032*/ 	.short	0x0000
        /*0034*/ 	.byte	0x00, 0xf5, 0x21, 0x00


	//----- nvinfo : EIATTR_SPARSE_MMA_MASK
	.align		4
.L_177:
        /*0038*/ 	.byte	0x03, 0x50
        /*003a*/ 	.short	0x0000


	//----- nvinfo : EIATTR_MAXREG_COUNT
	.align		4
        /*003c*/ 	.byte	0x03, 0x1b
        /*003e*/ 	.short	0x00ff


	//----- nvinfo : EIATTR_NUM_BARRIERS
	.align		4
        /*0040*/ 	.byte	0x02, 0x4c
        /*0042*/ 	.byte	0x01
	.zero		1


	//----- nvinfo : EIATTR_MERCURY_ISA_VERSION
	.align		4
        /*0044*/ 	.byte	0x03, 0x5f
        /*0046*/ 	.short	0x0101


	//----- nvinfo : EIATTR_VRC_CTA_INIT_COUNT
	.align		4
        /*0048*/ 	.byte	0x02, 0x4a
	.zero		1
	.zero		1


	//----- nvinfo : EIATTR_EXIT_INSTR_OFFSETS
	.align		4
        /*004c*/ 	.byte	0x04, 0x1c
        /*004e*/ 	.short	(.L_179 - .L_178)


	//   ....[0]....
.L_178:
        /*0050*/ 	.word	0x00000060


	//   ....[1]....
        /*0054*/ 	.word	0x000019b0


	//----- nvinfo : EIATTR_CRS_STACK_SIZE
	.align		4
.L_179:
        /*0058*/ 	.byte	0x04, 0x1e
        /*005a*/ 	.short	(.L_181 - .L_180)
.L_180:
        /*005c*/ 	.word	0x00000000


	//----- nvinfo : EIATTR_CBANK_PARAM_SIZE
	.align		4
.L_181:
        /*0060*/ 	.byte	0x03, 0x19
        /*0062*/ 	.short	0x0010


	//----- nvinfo : EIATTR_PARAM_CBANK
	.align		4
        /*0064*/ 	.byte	0x04, 0x0a
        /*0066*/ 	.short	(.L_183 - .L_182)
	.align		4
.L_182:
        /*0068*/ 	.word	index@(.nv.constant0._Z13MatrixInversePdii)
        /*006c*/ 	.short	0x0380
        /*006e*/ 	.short	0x0010


	//----- nvinfo : EIATTR_SW_WAR
	.align		4
.L_183:
        /*0070*/ 	.byte	0x04, 0x36
        /*0072*/ 	.short	(.L_185 - .L_184)
.L_184:
        /*0074*/ 	.word	0x00000008
.L_185:


//--------------------- .nv.callgraph             --------------------------
	.section	.nv.callgraph,"",@"SHT_CUDA_CALLGRAPH"
	.align	4
	.sectionentsize	8
	.align		4
        /*0000*/ 	.word	0x00000000
	.align		4
        /*0004*/ 	.word	0xffffffff
	.align		4
        /*0008*/ 	.word	0x00000000
	.align		4
        /*000c*/ 	.word	0xfffffffe
	.align		4
        /*0010*/ 	.word	0x00000000
	.align		4
        /*0014*/ 	.word	0xfffffffd
	.align		4
        /*0018*/ 	.word	0x00000000
	.align		4
        /*001c*/ 	.word	0xfffffffc


//--------------------- .text._Z9AppendOnePdS_ii  --------------------------
	.section	.text._Z9AppendOnePdS_ii,"ax",@progbits
	.align	128
        .global         _Z9AppendOnePdS_ii
        .type           _Z9AppendOnePdS_ii,@function
        .size           _Z9AppendOnePdS_ii,(.L_x_43 - _Z9AppendOnePdS_ii)
        .other          _Z9AppendOnePdS_ii,@"STO_CUDA_ENTRY STV_DEFAULT"
_Z9AppendOnePdS_ii:
.text._Z9AppendOnePdS_ii:
[----:B------:R-:W-:Y:S01]  /*0000*/  LDC R1, c[0x0][0x37c] ;  /* 0x0000df00ff017b82 */ /* 0x000fe20000000800 */
[----:B------:R-:W0:Y:S07]  /*0010*/  S2R R5, SR_TID.X ;  /* 0x0000000000057919 */ /* 0x000e2e0000002100 */
[----:B------:R-:W0:Y:S01]  /*0020*/  S2UR UR6, SR_CTAID.X ;  /* 0x00000000000679c3 */ /* 0x000e220000002500 */
[----:B------:R-:W1:Y:S07]  /*0030*/  LDCU.64 UR4, c[0x0][0x358] ;  /* 0x00006b00ff0477ac */ /* 0x000e6e0008000a00 */
[----:B------:R-:W0:Y:S08]  /*0040*/  LDC R4, c[0x0][0x360] ;  /* 0x0000d800ff047b82 */ /* 0x000e300000000800 */
[----:B------:R-:W2:Y:S01]  /*0050*/  LDC.64 R2, c[0x0][0x380] ;  /* 0x0000e000ff027b82 */ /* 0x000ea20000000a00 */
[----:B0-----:R-:W-:-:S07]  /*0060*/  IMAD R4, R4, UR6, R5 ;  /* 0x0000000604047c24 */ /* 0x001fce000f8e0205 */
[----:B------:R-:W0:Y:S01]  /*0070*/  LDC R5, c[0x0][0x394] ;  /* 0x0000e500ff057b82 */ /* 0x000e220000000800 */
[----:B--2---:R-:W-:-:S06]  /*0080*/  IMAD.WIDE R2, R4, 0x8, R2 ;  /* 0x0000000804027825 */ /* 0x004fcc00078e0202 */
[----:B-1----:R-:W2:Y:S01]  /*0090*/  LDG.E.64 R2, desc[UR4][R2.64] ;  /* 0x0000000402027981 */ /* 0x002ea2000c1e1b00 */
[----:B------:R-:W-:Y:S02]  /*00a0*/  IABS R12, R4 ;  /* 0x00000004000c7213 */ /* 0x000fe40000000000 */
[----:B0-----:R-:W-:-:S04]  /*00b0*/  IABS R9, R5 ;  /* 0x0000000500097213 */ /* 0x001fc80000000000 */
[----:B------:R-:W0:Y:S08]  /*00c0*/  I2F.RP R8, R9 ;  /* 0x0000000900087306 */ /* 0x000e300000209400 */
[----:B0-----:R-:W0:Y:S02]  /*00d0*/  MUFU.RCP R8, R8 ;  /* 0x0000000800087308 */ /* 0x001e240000001000 */
[----:B0-----:R-:W-:-:S06]  /*00e0*/  VIADD R6, R8, 0xffffffe ;  /* 0x0ffffffe08067836 */ /* 0x001fcc0000000000 */
[----:B------:R0:W1:Y:S02]  /*00f0*/  F2I.FTZ.U32.TRUNC.NTZ R7, R6 ;  /* 0x0000000600077305 */ /* 0x000064000021f000 */
[----:B0-----:R-:W-:Y:S02]  /*0100*/  HFMA2 R6, -RZ, RZ, 0, 0 ;  /* 0x00000000ff067431 */ /* 0x001fe400000001ff */
[----:B-1----:R-:W-:-:S04]  /*0110*/  IMAD.MOV R0, RZ, RZ, -R7 ;  /* 0x000000ffff007224 */ /* 0x002fc800078e0a07 */
[----:B------:R-:W-:Y:S02]  /*0120*/  IMAD R11, R0, R9, RZ ;  /* 0x00000009000b7224 */ /* 0x000fe400078e02ff */
[----:B------:R-:W-:Y:S02]  /*0130*/  VIADD R0, R5, 0x1 ;  /* 0x0000000105007836 */ /* 0x000fe40000000000 */
[----:B------:R-:W-:-:S03]  /*0140*/  IMAD.HI.U32 R7, R7, R11, R6 ;  /* 0x0000000b07077227 */ /* 0x000fc600078e0006 */
[-C--:B------:R-:W-:Y:S02]  /*0150*/  IABS R6, R0.reuse ;  /* 0x0000000000067213 */ /* 0x080fe40000000000 */
[----:B------:R-:W-:Y:S01]  /*0160*/  IABS R11, R0 ;  /* 0x00000000000b7213 */ /* 0x000fe20000000000 */
[----:B------:R-:W-:Y:S01]  /*0170*/  IMAD.HI.U32 R7, R7, R12, RZ ;  /* 0x0000000c07077227 */ /* 0x000fe200078e00ff */
[----:B------:R-:W0:Y:S03]  /*0180*/  I2F.RP R10, R6 ;  /* 0x00000006000a7306 */ /* 0x000e260000209400 */
[----:B------:R-:W-:-:S04]  /*0190*/  IMAD.MOV R8, RZ, RZ, -R7 ;  /* 0x000000ffff087224 */ /* 0x000fc800078e0a07 */
[----:B------:R-:W-:-:S05]  /*01a0*/  IMAD R8, R9, R8, R12 ;  /* 0x0000000809087224 */ /* 0x000fca00078e020c */
[----:B------:R-:W-:Y:S01]  /*01b0*/  ISETP.GT.U32.AND P2, PT, R9, R8, PT ;  /* 0x000000080900720c */ /* 0x000fe20003f44070 */
[----:B0-----:R-:W0:-:S12]  /*01c0*/  MUFU.RCP R10, R10 ;  /* 0x0000000a000a7308 */ /* 0x001e180000001000 */
[-C--:B------:R-:W-:Y:S01]  /*01d0*/  @!P2 IADD3 R8, PT, PT, R8, -R9.reuse, RZ ;  /* 0x800000090808a210 */ /* 0x080fe20007ffe0ff */
[----:B------:R-:W-:Y:S01]  /*01e0*/  @!P2 VIADD R7, R7, 0x1 ;  /* 0x000000010707a836 */ /* 0x000fe20000000000 */
[----:B------:R-:W-:Y:S02]  /*01f0*/  ISETP.NE.AND P2, PT, R5, RZ, PT ;  /* 0x000000ff0500720c */ /* 0x000fe40003f45270 */
[----:B------:R-:W-:Y:S02]  /*0200*/  ISETP.GE.U32.AND P0, PT, R8, R9, PT ;  /* 0x000000090800720c */ /* 0x000fe40003f06070 */
[----:B------:R-:W-:Y:S01]  /*0210*/  LOP3.LUT R8, R4, R5, RZ, 0x3c, !PT ;  /* 0x0000000504087212 */ /* 0x000fe200078e3cff */
[----:B0-----:R-:W-:-:S03]  /*0220*/  VIADD R9, R10, 0xffffffe ;  /* 0x0ffffffe0a097836 */ /* 0x001fc60000000000 */
[----:B------:R-:W-:Y:S01]  /*0230*/  ISETP.GE.AND P1, PT, R8, RZ, PT ;  /* 0x000000ff0800720c */ /* 0x000fe20003f26270 */
[----:B------:R-:W-:Y:S02]  /*0240*/  IMAD.MOV.U32 R8, RZ, RZ, RZ ;  /* 0x000000ffff087224 */ /* 0x000fe400078e00ff */
[----:B------:R-:W0:Y:S04]  /*0250*/  F2I.FTZ.U32.TRUNC.NTZ R9, R9 ;  /* 0x0000000900097305 */ /* 0x000e28000021f000 */
[----:B------:R-:W-:-:S06]  /*0260*/  @P0 IADD3 R7, PT, PT, R7, 0x1, RZ ;  /* 0x0000000107070810 */ /* 0x000fcc0007ffe0ff */
[----:B------:R-:W-:Y:S01]  /*0270*/  @!P1 IMAD.MOV R7, RZ, RZ, -R7 ;  /* 0x000000ffff079224 */ /* 0x000fe200078e0a07 */
[----:B------:R-:W-:Y:S02]  /*0280*/  @!P2 LOP3.LUT R7, RZ, R5, RZ, 0x33, !PT ;  /* 0x00000005ff07a212 */ /* 0x000fe400078e33ff */
[----:B0-----:R-:W-:-:S03]  /*0290*/  IADD3 R5, PT, PT, RZ, -R9, RZ ;  /* 0x80000009ff057210 */ /* 0x001fc60007ffe0ff */
[----:B------:R-:W-:Y:S02]  /*02a0*/  IMAD.IADD R7, R4, 0x1, R7 ;  /* 0x0000000104077824 */ /* 0x000fe400078e0207 */
[----:B------:R-:W-:-:S03]  /*02b0*/  IMAD R5, R5, R6, RZ ;  /* 0x0000000605057224 */ /* 0x000fc600078e02ff */
[----:B------:R-:W-:Y:S01]  /*02c0*/  IADD3 R4, PT, PT, R7, 0x1, RZ ;  /* 0x0000000107047810 */ /* 0x000fe20007ffe0ff */
[----:B------:R-:W-:-:S03]  /*02d0*/  IMAD.HI.U32 R8, R9, R5, R8 ;  /* 0x0000000509087227 */ /* 0x000fc600078e0008 */
[----:B------:R-:W-:Y:S02]  /*02e0*/  IABS R10, R4 ;  /* 0x00000004000a7213 */ /* 0x000fe40000000000 */
[----:B------:R-:W-:Y:S02]  /*02f0*/  IADD3 R5, PT, PT, RZ, -R11, RZ ;  /* 0x8000000bff057210 */ /* 0x000fe40007ffe0ff */
[----:B------:R-:W-:Y:S01]  /*0300*/  ISETP.GE.AND P2, PT, R4, RZ, PT ;  /* 0x000000ff0400720c */ /* 0x000fe20003f46270 */
[----:B------:R-:W-:-:S04]  /*0310*/  IMAD.MOV.U32 R9, RZ, RZ, R10 ;  /* 0x000000ffff097224 */ /* 0x000fc800078e000a */
[----:B------:R-:W-:-:S04]  /*0320*/  IMAD.HI.U32 R8, R8, R9, RZ ;  /* 0x0000000908087227 */ /* 0x000fc800078e00ff */
[----:B------:R-:W-:Y:S02]  /*0330*/  IMAD R9, R8, R5, R9 ;  /* 0x0000000508097224 */ /* 0x000fe400078e0209 */
[----:B------:R-:W0:Y:S03]  /*0340*/  LDC.64 R4, c[0x0][0x388] ;  /* 0x0000e200ff047b82 */ /* 0x000e260000000a00 */
[----:B------:R-:W-:-:S13]  /*0350*/  ISETP.GT.U32.AND P0, PT, R6, R9, PT ;  /* 0x000000090600720c */ /* 0x000fda0003f04070 */
[----:B------:R-:W-:Y:S02]  /*0360*/  @!P0 IADD3 R9, PT, PT, R9, -R6, RZ ;  /* 0x8000000609098210 */ /* 0x000fe40007ffe0ff */
[----:B------:R-:W-:Y:S02]  /*0370*/  ISETP.NE.AND P0, PT, R0, RZ, PT ;  /* 0x000000ff0000720c */ /* 0x000fe40003f05270 */
[----:B------:R-:W-:Y:S01]  /*0380*/  ISETP.GT.U32.AND P1, PT, R6, R9, PT ;  /* 0x000000090600720c */ /* 0x000fe20003f24070 */
[----:B0-----:R-:W-:-:S12]  /*0390*/  IMAD.WIDE R4, R7, 0x8, R4 ;  /* 0x0000000807047825 */ /* 0x001fd800078e0204 */
[----:B------:R-:W-:-:S05]  /*03a0*/  @!P1 IMAD.IADD R9, R9, 0x1, -R6 ;  /* 0x0000000109099824 */ /* 0x000fca00078e0a06 */
[----:B------:R-:W-:Y:S02]  /*03b0*/  @!P2 IADD3 R9, PT, PT, -R9, RZ, RZ ;  /* 0x000000ff0909a210 */ /* 0x000fe40007ffe1ff */
[----:B------:R-:W-:-:S04]  /*03c0*/  @!P0 LOP3.LUT R9, RZ, R0, RZ, 0x33, !PT ;  /* 0x00000000ff098212 */ /* 0x000fc800078e33ff */
[----:B------:R-:W-:Y:S01]  /*03d0*/  ISETP.NE.AND P0, PT, R9, 0x1, PT ;  /* 0x000000010900780c */ /* 0x000fe20003f05270 */
[----:B--2---:R0:W-:-:S12]  /*03e0*/  STG.E.64 desc[UR4][R4.64+0x8], R2 ;  /* 0x0000080204007986 */ /* 0x0041d8000c101b04 */
[----:B------:R-:W-:Y:S05]  /*03f0*/  @P0 EXIT ;  /* 0x000000000000094d */ /* 0x000fea0003800000 */
[----:B0-----:R-:W-:Y:S01]  /*0400*/  IMAD.MOV.U32 R2, RZ, RZ, 0x0 ;  /* 0x00000000ff027424 */ /* 0x001fe200078e00ff */
[----:B------:R-:W-:-:S05]  /*0410*/  MOV R3, 0x3ff00000 ;  /* 0x3ff0000000037802 */ /* 0x000fca0000000f00 */
[----:B------:R-:W-:Y:S01]  /*0420*/  STG.E.64 desc[UR4][R4.64], R2 ;  /* 0x0000000204007986 */ /* 0x000fe2000c101b04 */
[----:B------:R-:W-:Y:S05]  /*0430*/  EXIT ;  /* 0x000000000000794d */ /* 0x000fea0003800000 */
.L_x_0:
[----:B------:R-:W-:-:S00]  /*0440*/  BRA `(.L_x_0) ;  /* 0xfffffffc00fc7947 */ /* 0x000fc0000383ffff */
[----:B------:R-:W-:-:S00]  /*0450*/  NOP ;  /* 0x0000000000007918 */ /* 0x000fc00000000000 */
        /* <DEDUP_REMOVED lines=10> */
.L_x_43:


//--------------------- .text._Z19AddLambdaToDiagonalPddii --------------------------
	.section	.text._Z19AddLambdaToDiagonalPddii,"ax",@progbits
	.align	128
        .global         _Z19AddLambdaToDiagonalPddii
        .type           _Z19AddLambdaToDiagonalPddii,@function
        .size           _Z19AddLambdaToDiagonalPddii,(.L_x_44 - _Z19AddLambdaToDiagonalPddii)
        .other          _Z19AddLambdaToDiagonalPddii,@"STO_CUDA_ENTRY STV_DEFAULT"
_Z19AddLambdaToDiagonalPddii:
.text._Z19AddLambdaToDiagonalPddii:
[----:B------:R-:W-:Y:S08]  /*0000*/  LDC R1, c[0x0][0x37c] ;  /* 0x0000df00ff017b82 */ /* 0x000ff00000000800 */
[----:B------:R-:W0:Y:S01]  /*0010*/  LDC R6, c[0x0][0x390] ;  /* 0x0000e400ff067b82 */ /* 0x000e220000000800 */
[----:B------:R-:W1:Y:S07]  /*0020*/  S2R R4, SR_TID.X ;  /* 0x0000000000047919 */ /* 0x000e6e0000002100 */
[----:B------:R-:W1:Y:S08]  /*0030*/  S2UR UR4, SR_CTAID.X ;  /* 0x00000000000479c3 */ /* 0x000e700000002500 */
[----:B------:R-:W1:Y:S01]  /*0040*/  LDC R5, c[0x0][0x360] ;  /* 0x0000d800ff057b82 */ /* 0x000e620000000800 */
[----:B0-----:R-:W-:-:S04]  /*0050*/  IABS R7, R6 ;  /* 0x0000000600077213 */ /* 0x001fc80000000000 */
[----:B------:R-:W0:Y:S01]  /*0060*/  I2F.RP R0, R7 ;  /* 0x0000000700007306 */ /* 0x000e220000209400 */
[----:B-1----:R-:W-:-:S07]  /*0070*/  IMAD R5, R5, UR4, R4 ;  /* 0x0000000405057c24 */ /* 0x002fce000f8e0204 */
[----:B0-----:R-:W0:Y:S02]  /*0080*/  MUFU.RCP R0, R0 ;  /* 0x0000000000007308 */ /* 0x001e240000001000 */
[----:B0-----:R-:W-:Y:S01]  /*0090*/  VIADD R2, R0, 0xffffffe ;  /* 0x0ffffffe00027836 */ /* 0x001fe20000000000 */
[----:B------:R-:W-:-:S05]  /*00a0*/  IABS R0, R5 ;  /* 0x0000000500007213 */ /* 0x000fca0000000000 */
[----:B------:R0:W1:Y:S02]  /*00b0*/  F2I.FTZ.U32.TRUNC.NTZ R3, R2 ;  /* 0x0000000200037305 */ /* 0x000064000021f000 */
[----:B0-----:R-:W-:Y:S02]  /*00c0*/  HFMA2 R2, -RZ, RZ, 0, 0 ;  /* 0x00000000ff027431 */ /* 0x001fe400000001ff */
[----:B-1----:R-:W-:-:S04]  /*00d0*/  IMAD.MOV R8, RZ, RZ, -R3 ;  /* 0x000000ffff087224 */ /* 0x002fc800078e0a03 */
[----:B------:R-:W-:-:S04]  /*00e0*/  IMAD R9, R8, R7, RZ ;  /* 0x0000000708097224 */ /* 0x000fc800078e02ff */
[----:B------:R-:W-:-:S06]  /*00f0*/  IMAD.HI.U32 R3, R3, R9, R2 ;  /* 0x0000000903037227 */ /* 0x000fcc00078e0002 */
[----:B------:R-:W-:-:S04]  /*0100*/  IMAD.HI.U32 R3, R3, R0, RZ ;  /* 0x0000000003037227 */ /* 0x000fc800078e00ff */
[----:B------:R-:W-:-:S04]  /*0110*/  IMAD.MOV R4, RZ, RZ, -R3 ;  /* 0x000000ffff047224 */ /* 0x000fc800078e0a03 */
[----:B------:R-:W-:-:S05]  /*0120*/  IMAD R0, R7, R4, R0 ;  /* 0x0000000407007224 */ /* 0x000fca00078e0200 */
[----:B------:R-:W-:-:S13]  /*0130*/  ISETP.GT.U32.AND P2, PT, R7, R0, PT ;  /* 0x000000000700720c */ /* 0x000fda0003f44070 */
[-C--:B------:R-:W-:Y:S01]  /*0140*/  @!P2 IADD3 R0, PT, PT, R0, -R7.reuse, RZ ;  /* 0x800000070000a210 */ /* 0x080fe20007ffe0ff */
[----:B------:R-:W-:Y:S01]  /*0150*/  @!P2 VIADD R3, R3, 0x1 ;  /* 0x000000010303a836 */ /* 0x000fe20000000000 */
[----:B------:R-:W-:Y:S02]  /*0160*/  ISETP.NE.AND P2, PT, R6, RZ, PT ;  /* 0x000000ff0600720c */ /* 0x000fe40003f45270 */
[----:B------:R-:W-:Y:S02]  /*0170*/  ISETP.GE.U32.AND P0, PT, R0, R7, PT ;  /* 0x000000070000720c */ /* 0x000fe40003f06070 */
[----:B------:R-:W-:-:S04]  /*0180*/  LOP3.LUT R0, R5, R6, RZ, 0x3c, !PT ;  /* 0x0000000605007212 */ /* 0x000fc800078e3cff */
[----:B------:R-:W-:-:S07]  /*0190*/  ISETP.GE.AND P1, PT, R0, RZ, PT ;  /* 0x000000ff0000720c */ /* 0x000fce0003f26270 */
[----:B------:R-:W-:-:S06]  /*01a0*/  @P0 IADD3 R3, PT, PT, R3, 0x1, RZ ;  /* 0x0000000103030810 */ /* 0x000fcc0007ffe0ff */
[----:B------:R-:W-:Y:S01]  /*01b0*/  @!P1 IMAD.MOV R3, RZ, RZ, -R3 ;  /* 0x000000ffff039224 */ /* 0x000fe200078e0a03 */
[----:B------:R-:W-:-:S05]  /*01c0*/  @!P2 LOP3.LUT R3, RZ, R6, RZ, 0x33, !PT ;  /* 0x00000006ff03a212 */ /* 0x000fca00078e33ff */
[----:B------:R-:W-:-:S05]  /*01d0*/  IMAD R0, R3, R6, R3 ;  /* 0x0000000603007224 */ /* 0x000fca00078e0203 */
[----:B------:R-:W-:-:S13]  /*01e0*/  ISETP.NE.AND P0, PT, R0, R5, PT ;  /* 0x000000050000720c */ /* 0x000fda0003f05270 */
[----:B------:R-:W-:Y:S05]  /*01f0*/  @P0 EXIT ;  /* 0x000000000000094d */ /* 0x000fea0003800000 */
[----:B------:R-:W0:Y:S01]  /*0200*/  LDC.64 R2, c[0x0][0x380] ;  /* 0x0000e000ff027b82 */ /* 0x000e220000000a00 */
[----:B------:R-:W1:Y:S07]  /*0210*/  LDCU.64 UR4, c[0x0][0x358] ;  /* 0x00006b00ff0477ac */ /* 0x000e6e0008000a00 */
[----:B------:R-:W2:Y:S01]  /*0220*/  LDC.64 R6, c[0x0][0x388] ;  /* 0x0000e200ff067b82 */ /* 0x000ea20000000a00 */
[----:B0-----:R-:W-:-:S05]  /*0230*/  IMAD.WIDE R2, R5, 0x8, R2 ;  /* 0x0000000805027825 */ /* 0x001fca00078e0202 */
[----:B-1----:R-:W2:Y:S02]  /*0240*/  LDG.E.64 R4, desc[UR4][R2.64] ;  /* 0x0000000402047981 */ /* 0x002ea4000c1e1b00 */
[----:B--2---:R-:W-:-:S07]  /*0250*/  DADD R4, R4, R6 ;  /* 0x0000000004047229 */ /* 0x004fce0000000006 */
[----:B------:R-:W-:Y:S01]  /*0260*/  STG.E.64 desc[UR4][R2.64], R4 ;  /* 0x0000000402007986 */ /* 0x000fe2000c101b04 */
[----:B------:R-:W-:Y:S05]  /*0270*/  EXIT ;  /* 0x000000000000794d */ /* 0x000fea0003800000 */
.L_x_1:
        /* <DEDUP_REMOVED lines=16> */
.L_x_44:


//--------------------- .text._Z9MatrixMulPdS_S_iiii --------------------------
	.section	.text._Z9MatrixMulPdS_S_iiii,"ax",@progbits
	.align	128
        .global         _Z9MatrixMulPdS_S_iiii
        .type           _Z9MatrixMulPdS_S_iiii,@function
        .size           _Z9MatrixMulPdS_S_iiii,(.L_x_45 - _Z9MatrixMulPdS_S_iiii)
        .other          _Z9MatrixMulPdS_S_iiii,@"STO_CUDA_ENTRY STV_DEFAULT"
_Z9MatrixMulPdS_S_iiii:
.text._Z9MatrixMulPdS_S_iiii:
[----:B------:R-:W-:Y:S08]  /*0000*/  LDC R1, c[0x0][0x37c] ;  /* 0x0000df00ff017b82 */ /* 0x000ff00000000800 */
[----:B------:R-:W0:Y:S01]  /*0010*/  LDC R0, c[0x0][0x398] ;  /* 0x0000e600ff007b82 */ /* 0x000e220000000800 */
[----:B------:R-:W0:Y:S02]  /*0020*/  LDCU UR4, c[0x0][0x3a4] ;  /* 0x00007480ff0477ac */ /* 0x000e240008000800 */
[----:B0-----:R-:W-:-:S13]  /*0030*/  ISETP.NE.AND P0, PT, R0, UR4, PT ;  /* 0x0000000400007c0c */ /* 0x001fda000bf05270 */
[----:B------:R-:W-:Y:S05]  /*0040*/  @P0 EXIT ;  /* 0x000000000000094d */ /* 0x000fea0003800000 */
[----:B------:R-:W0:Y:S01]  /*0050*/  S2R R2, SR_TID.X ;  /* 0x0000000000027919 */ /* 0x000e220000002100 */
[----:B------:R-:W0:Y:S01]  /*0060*/  S2UR UR4, SR_CTAID.X ;  /* 0x00000000000479c3 */ /* 0x000e220000002500 */
[----:B------:R-:W1:Y:S01]  /*0070*/  LDCU.64 UR6, c[0x0][0x358] ;  /* 0x00006b00ff0677ac */ /* 0x000e620008000a00 */
[----:B------:R-:W-:-:S06]  /*0080*/  ISETP.GE.AND P0, PT, R0, 0x1, PT ;  /* 0x000000010000780c */ /* 0x000fcc0003f06270 */
[----:B------:R-:W0:Y:S08]  /*0090*/  LDC R7, c[0x0][0x360] ;  /* 0x0000d800ff077b82 */ /* 0x000e300000000800 */
[----:B------:R-:W2:Y:S01]  /*00a0*/  LDC.64 R10, c[0x0][0x390] ;  /* 0x0000e400ff0a7b82 */ /* 0x000ea20000000a00 */
[----:B0-----:R-:W-:-:S04]  /*00b0*/  IMAD R7, R7, UR4, R2 ;  /* 0x0000000407077c24 */ /* 0x001fc8000f8e0202 */
[----:B--2---:R-:W-:-:S05]  /*00c0*/  IMAD.WIDE R10, R7, 0x8, R10 ;  /* 0x00000008070a7825 */ /* 0x004fca00078e020a */
[----:B-1----:R0:W-:Y:S01]  /*00d0*/  STG.E.64 desc[UR6][R10.64], RZ ;  /* 0x000000ff0a007986 */ /* 0x0021e2000c101b06 */
[----:B------:R-:W-:Y:S06]  /*00e0*/  BAR.SYNC.DEFER_BLOCKING 0x0 ;  /* 0x0000000000007b1d */ /* 0x000fec0000010000 */
[----:B------:R-:W-:Y:S05]  /*00f0*/  @!P0 EXIT ;  /* 0x000000000000894d */ /* 0x000fea0003800000 */
[----:B------:R-:W1:Y:S01]  /*0100*/  LDC R2, c[0x0][0x3a0] ;  /* 0x0000e800ff027b82 */ /* 0x000e620000000800 */
[----:B------:R-:W-:Y:S01]  /*0110*/  IABS R8, R7 ;  /* 0x0000000700087213 */ /* 0x000fe20000000000 */
[----:B------:R2:W5:Y:S01]  /*0120*/  LDG.E.64 R16, desc[UR6][R10.64] ;  /* 0x000000060a107981 */ /* 0x000562000c1e1b00 */
[----:B-1----:R-:W-:-:S04]  /*0130*/  IABS R6, R2 ;  /* 0x0000000200067213 */ /* 0x002fc80000000000 */
[----:B------:R-:W1:Y:S08]  /*0140*/  I2F.RP R3, R6 ;  /* 0x0000000600037306 */ /* 0x000e700000209400 */
[----:B-1----:R-:W1:Y:S02]  /*0150*/  MUFU.RCP R3, R3 ;  /* 0x0000000300037308 */ /* 0x002e640000001000 */
[----:B-1----:R-:W-:-:S06]  /*0160*/  IADD3 R4, PT, PT, R3, 0xffffffe, RZ ;  /* 0x0ffffffe03047810 */ /* 0x002fcc0007ffe0ff */
[----:B------:R1:W3:Y:S02]  /*0170*/  F2I.FTZ.U32.TRUNC.NTZ R5, R4 ;  /* 0x0000000400057305 */ /* 0x0002e4000021f000 */
[----:B-1----:R-:W-:Y:S01]  /*0180*/  IMAD.MOV.U32 R4, RZ, RZ, RZ ;  /* 0x000000ffff047224 */ /* 0x002fe200078e00ff */
[----:B---3--:R-:W-:-:S05]  /*0190*/  IADD3 R9, PT, PT, RZ, -R5, RZ ;  /* 0x80000005ff097210 */ /* 0x008fca0007ffe0ff */
[----:B------:R-:W-:-:S04]  /*01a0*/  IMAD R9, R9, R6, RZ ;  /* 0x0000000609097224 */ /* 0x000fc800078e02ff */
[----:B------:R-:W-:-:S06]  /*01b0*/  IMAD.HI.U32 R5, R5, R9, R4 ;  /* 0x0000000905057227 */ /* 0x000fcc00078e0004 */
[----:B------:R-:W-:-:S05]  /*01c0*/  IMAD.HI.U32 R5, R5, R8, RZ ;  /* 0x0000000805057227 */ /* 0x000fca00078e00ff */
[----:B------:R-:W-:-:S05]  /*01d0*/  IADD3 R3, PT, PT, -R5, RZ, RZ ;  /* 0x000000ff05037210 */ /* 0x000fca0007ffe1ff */
[----:B------:R-:W-:-:S05]  /*01e0*/  IMAD R3, R6, R3, R8 ;  /* 0x0000000306037224 */ /* 0x000fca00078e0208 */
[----:B------:R-:W-:-:S13]  /*01f0*/  ISETP.GT.U32.AND P2, PT, R6, R3, PT ;  /* 0x000000030600720c */ /* 0x000fda0003f44070 */
[-C--:B------:R-:W-:Y:S01]  /*0200*/  @!P2 IADD3 R3, PT, PT, R3, -R6.reuse, RZ ;  /* 0x800000060303a210 */ /* 0x080fe20007ffe0ff */
[----:B------:R-:W-:Y:S01]  /*0210*/  @!P2 VIADD R5, R5, 0x1 ;  /* 0x000000010505a836 */ /* 0x000fe20000000000 */
[----:B------:R-:W-:Y:S02]  /*0220*/  ISETP.NE.AND P2, PT, R2, RZ, PT ;  /* 0x000000ff0200720c */ /* 0x000fe40003f45270 */
[----:B------:R-:W-:Y:S02]  /*0230*/  ISETP.GE.U32.AND P0, PT, R3, R6, PT ;  /* 0x000000060300720c */ /* 0x000fe40003f06070 */
[----:B------:R-:W-:-:S04]  /*0240*/  LOP3.LUT R3, R7, R2, RZ, 0x3c, !PT ;  /* 0x0000000207037212 */ /* 0x000fc800078e3cff */
[----:B------:R-:W-:Y:S02]  /*0250*/  ISETP.GE.AND P1, PT, R3, RZ, PT ;  /* 0x000000ff0300720c */ /* 0x000fe40003f26270 */
[----:B------:R-:W-:-:S05]  /*0260*/  LOP3.LUT R3, R0, 0x7, RZ, 0xc0, !PT ;  /* 0x0000000700037812 */ /* 0x000fca00078ec0ff */
[----:B------:R-:W-:Y:S02]  /*0270*/  @P0 IADD3 R5, PT, PT, R5, 0x1, RZ ;  /* 0x0000000105050810 */ /* 0x000fe40007ffe0ff */
[----:B------:R-:W-:Y:S02]  /*0280*/  ISETP.GE.U32.AND P0, PT, R0, 0x8, PT ;  /* 0x000000080000780c */ /* 0x000fe40003f06070 */
[----:B------:R-:W-:-:S05]  /*0290*/  MOV R9, R5 ;  /* 0x0000000500097202 */ /* 0x000fca0000000f00 */
[----:B------:R-:W-:Y:S01]  /*02a0*/  @!P1 IMAD.MOV R9, RZ, RZ, -R9 ;  /* 0x000000ffff099224 */ /* 0x000fe200078e0a09 */
[----:B------:R-:W-:Y:S02]  /*02b0*/  @!P2 LOP3.LUT R9, RZ, R2, RZ, 0x33, !PT ;  /* 0x00000002ff09a212 */ /* 0x000fe400078e33ff */
[----:B------:R-:W-:Y:S02]  /*02c0*/  ISETP.NE.AND P1, PT, R3, RZ, PT ;  /* 0x000000ff0300720c */ /* 0x000fe40003f25270 */
[----:B------:R-:W-:-:S05]  /*02d0*/  IADD3 R5, PT, PT, -R9, RZ, RZ ;  /* 0x000000ff09057210 */ /* 0x000fca0007ffe1ff */
[----:B------:R-:W-:Y:S02]  /*02e0*/  IMAD R5, R2, R5, R7 ;  /* 0x0000000502057224 */ /* 0x000fe400078e0207 */
[----:B------:R-:W-:Y:S01]  /*02f0*/  IMAD R7, R9, R0, RZ ;  /* 0x0000000009077224 */ /* 0x000fe200078e02ff */
[----:B--2---:R-:W-:Y:S06]  /*0300*/  @!P0 BRA `(.L_x_2) ;  /* 0x0000000000e08947 */ /* 0x004fec0003800000 */
[----:B------:R-:W1:Y:S01]  /*0310*/  LDCU.64 UR4, c[0x0][0x380] ;  /* 0x00007000ff0477ac */ /* 0x000e620008000a00 */
[----:B------:R-:W-:Y:S01]  /*0320*/  LOP3.LUT R4, R0, 0x7ffffff8, RZ, 0xc0, !PT ;  /* 0x7ffffff800047812 */ /* 0x000fe200078ec0ff */
[----:B------:R-:W-:Y:S01]  /*0330*/  IMAD.MOV.U32 R9, RZ, RZ, R5 ;  /* 0x000000ffff097224 */ /* 0x000fe200078e0005 */
[----:B------:R-:W-:Y:S02]  /*0340*/  MOV R8, R7 ;  /* 0x0000000700087202 */ /* 0x000fe40000000f00 */
[----:B------:R-:W-:Y:S01]  /*0350*/  IADD3 R6, PT, PT, -R4, RZ, RZ ;  /* 0x000000ff04067210 */ /* 0x000fe20007ffe1ff */
[----:B-1----:R-:W-:-:S04]  /*0360*/  UIADD3 UR4, UP0, UPT, UR4, 0x20, URZ ;  /* 0x0000002004047890 */ /* 0x002fc8000ff1e0ff */
[----:B------:R-:W-:-:S12]  /*0370*/  UIADD3.X UR5, UPT, UPT, URZ, UR5, URZ, UP0, !UPT ;  /* 0x00000005ff057290 */ /* 0x000fd800087fe4ff */
.L_x_3:
[----:B------:R-:W1:Y:S01]  /*0380*/  LDC.64 R24, c[0x0][0x388] ;  /* 0x0000e200ff187b82 */ /* 0x000e620000000a00 */
[----:B------:R-:W-:Y:S01]  /*0390*/  MOV R12, UR4 ;  /* 0x00000004000c7c02 */ /* 0x000fe20008000f00 */
[----:B------:R-:W-:-:S04]  /*03a0*/  IMAD.U32 R13, RZ, RZ, UR5 ;  /* 0x00000005ff0d7e24 */ /* 0x000fc8000f8e00ff */
[----:B------:R-:W-:-:S05]  /*03b0*/  IMAD.WIDE R12, R8, 0x8, R12 ;  /* 0x00000008080c7825 */ /* 0x000fca00078e020c */
[----:B------:R-:W2:Y:S01]  /*03c0*/  LDG.E.64 R14, desc[UR6][R12.64+-0x20] ;  /* 0xffffe0060c0e7981 */ /* 0x000ea2000c1e1b00 */
[----:B-1----:R-:W-:-:S05]  /*03d0*/  IMAD.WIDE R24, R9, 0x8, R24 ;  /* 0x0000000809187825 */ /* 0x002fca00078e0218 */
[----:B---3--:R-:W2:Y:S01]  /*03e0*/  LDG.E.64 R22, desc[UR6][R24.64] ;  /* 0x0000000618167981 */ /* 0x008ea2000c1e1b00 */
[----:B------:R-:W-:Y:S01]  /*03f0*/  IMAD.WIDE R26, R2, 0x8, R24 ;  /* 0x00000008021a7825 */ /* 0x000fe200078e0218 */
[----:B--2--5:R-:W-:-:S07]  /*0400*/  DFMA R22, R14, R22, R16 ;  /* 0x000000160e16722b */ /* 0x024fce0000000010 */
[----:B------:R1:W-:Y:S04]  /*0410*/  STG.E.64 desc[UR6][R10.64], R22 ;  /* 0x000000160a007986 */ /* 0x0003e8000c101b06 */
[----:B------:R-:W2:Y:S04]  /*0420*/  LDG.E.64 R16, desc[UR6][R12.64+-0x18] ;  /* 0xffffe8060c107981 */ /* 0x000ea8000c1e1b00 */
[----:B------:R-:W2:Y:S01]  /*0430*/  LDG.E.64 R14, desc[UR6][R26.64] ;  /* 0x000000061a0e7981 */ /* 0x000ea2000c1e1b00 */
[----:B------:R-:W-:Y:S01]  /*0440*/  IMAD.WIDE R20, R2, 0x8, R26 ;  /* 0x0000000802147825 */ /* 0x000fe200078e021a */
[----:B--2---:R-:W-:-:S07]  /*0450*/  DFMA R16, R16, R14, R22 ;  /* 0x0000000e1010722b */ /* 0x004fce0000000016 */
[----:B------:R2:W-:Y:S04]  /*0460*/  STG.E.64 desc[UR6][R10.64], R16 ;  /* 0x000000100a007986 */ /* 0x0005e8000c101b06 */
[----:B------:R-:W3:Y:S04]  /*0470*/  LDG.E.64 R18, desc[UR6][R12.64+-0x10] ;  /* 0xfffff0060c127981 */ /* 0x000ee8000c1e1b00 */
[----:B------:R-:W3:Y:S01]  /*0480*/  LDG.E.64 R14, desc[UR6][R20.64] ;  /* 0x00000006140e7981 */ /* 0x000ee2000c1e1b00 */
[----:B------:R-:W-:Y:S01]  /*0490*/  IMAD.WIDE R24, R2, 0x8, R20 ;  /* 0x0000000802187825 */ /* 0x000fe200078e0214 */
[----:B---3--:R-:W-:-:S07]  /*04a0*/  DFMA R18, R18, R14, R16 ;  /* 0x0000000e1212722b */ /* 0x008fce0000000010 */
[----:B------:R3:W-:Y:S04]  /*04b0*/  STG.E.64 desc[UR6][R10.64], R18 ;  /* 0x000000120a007986 */ /* 0x0007e8000c101b06 */
[----:B-1----:R-:W4:Y:S04]  /*04c0*/  LDG.E.64 R22, desc[UR6][R12.64+-0x8] ;  /* 0xfffff8060c167981 */ /* 0x002f28000c1e1b00 */
[----:B------:R-:W4:Y:S01]  /*04d0*/  LDG.E.64 R14, desc[UR6][R24.64] ;  /* 0x00000006180e7981 */ /* 0x000f22000c1e1b00 */
[----:B------:R-:W-:Y:S01]  /*04e0*/  IMAD.WIDE R26, R2, 0x8, R24 ;  /* 0x00000008021a7825 */ /* 0x000fe200078e0218 */
[----:B----4-:R-:W-:-:S07]  /*04f0*/  DFMA R22, R22, R14, R18 ;  /* 0x0000000e1616722b */ /* 0x010fce0000000012 */
[----:B------:R1:W-:Y:S04]  /*0500*/  STG.E.64 desc[UR6][R10.64], R22 ;  /* 0x000000160a007986 */ /* 0x0003e8000c101b06 */
[----:B--2---:R-:W2:Y:S04]  /*0510*/  LDG.E.64 R16, desc[UR6][R12.64] ;  /* 0x000000060c107981 */ /* 0x004ea8000c1e1b00 */
[----:B------:R-:W2:Y:S02]  /*0520*/  LDG.E.64 R14, desc[UR6][R26.64] ;  /* 0x000000061a0e7981 */ /* 0x000ea4000c1e1b00 */
[----:B--2---:R-:W-:Y:S01]  /*0530*/  DFMA R16, R16, R14, R22 ;  /* 0x0000000e1010722b */ /* 0x004fe20000000016 */
[----:B------:R-:W-:-:S06]  /*0540*/  IMAD.WIDE R14, R2, 0x8, R26 ;  /* 0x00000008020e7825 */ /* 0x000fcc00078e021a */
[----:B------:R2:W-:Y:S04]  /*0550*/  STG.E.64 desc[UR6][R10.64], R16 ;  /* 0x000000100a007986 */ /* 0x0005e8000c101b06 */
[----:B---3--:R-:W3:Y:S04]  /*0560*/  LDG.E.64 R18, desc[UR6][R12.64+0x8] ;  /* 0x000008060c127981 */ /* 0x008ee8000c1e1b00 */
[----:B------:R-:W3:Y:S02]  /*0570*/  LDG.E.64 R20, desc[UR6][R14.64] ;  /* 0x000000060e147981 */ /* 0x000ee4000c1e1b00 */
[----:B---3--:R-:W-:Y:S01]  /*0580*/  DFMA R18, R18, R20, R16 ;  /* 0x000000141212722b */ /* 0x008fe20000000010 */
[----:B------:R-:W-:-:S06]  /*0590*/  IMAD.WIDE R20, R2, 0x8, R14 ;  /* 0x0000000802147825 */ /* 0x000fcc00078e020e */
[----:B------:R3:W-:Y:S04]  /*05a0*/  STG.E.64 desc[UR6][R10.64], R18 ;  /* 0x000000120a007986 */ /* 0x0007e8000c101b06 */
[----:B-1----:R-:W4:Y:S04]  /*05b0*/  LDG.E.64 R22, desc[UR6][R12.64+0x10] ;  /* 0x000010060c167981 */ /* 0x002f28000c1e1b00 */
[----:B------:R-:W4:Y:S01]  /*05c0*/  LDG.E.64 R24, desc[UR6][R20.64] ;  /* 0x0000000614187981 */ /* 0x000f22000c1e1b00 */
[----:B------:R-:W-:Y:S01]  /*05d0*/  IADD3 R6, PT, PT, R6, 0x8, RZ ;  /* 0x0000000806067810 */ /* 0x000fe20007ffe0ff */
[----:B----4-:R-:W-:Y:S01]  /*05e0*/  DFMA R22, R22, R24, R18 ;  /* 0x000000181616722b */ /* 0x010fe20000000012 */
[----:B------:R-:W-:-:S06]  /*05f0*/  IMAD.WIDE R24, R2, 0x8, R20 ;  /* 0x0000000802187825 */ /* 0x000fcc00078e0214 */
[----:B------:R3:W-:Y:S04]  /*0600*/  STG.E.64 desc[UR6][R10.64], R22 ;  /* 0x000000160a007986 */ /* 0x0007e8000c101b06 */
[----:B--2---:R-:W2:Y:S04]  /*0610*/  LDG.E.64 R16, desc[UR6][R12.64+0x18] ;  /* 0x000018060c107981 */ /* 0x004ea8000c1e1b00 */
[----:B------:R-:W2:Y:S01]  /*0620*/  LDG.E.64 R24, desc[UR6][R24.64] ;  /* 0x0000000618187981 */ /* 0x000ea2000c1e1b00 */
[----:B------:R-:W-:Y:S01]  /*0630*/  ISETP.NE.AND P0, PT, R6, RZ, PT ;  /* 0x000000ff0600720c */ /* 0x000fe20003f05270 */
[----:B------:R-:W-:Y:S01]  /*0640*/  VIADD R8, R8, 0x8 ;  /* 0x0000000808087836 */ /* 0x000fe20000000000 */
[----:B------:R-:W-:Y:S01]  /*0650*/  LEA R9, R2, R9, 0x3 ;  /* 0x0000000902097211 */ /* 0x000fe200078e18ff */
[----:B--2---:R-:W-:-:S07]  /*0660*/  DFMA R16, R16, R24, R22 ;  /* 0x000000181010722b */ /* 0x004fce0000000016 */
[----:B------:R3:W-:Y:S03]  /*0670*/  STG.E.64 desc[UR6][R10.64], R16 ;  /* 0x000000100a007986 */ /* 0x0007e6000c101b06 */
[----:B------:R-:W-:Y:S05]  /*0680*/  @P0 BRA `(.L_x_3) ;  /* 0xfffffffc003c0947 */ /* 0x000fea000383ffff */
.L_x_2:
[----:B------:R-:W-:Y:S05]  /*0690*/  @!P1 EXIT ;  /* 0x000000000000994d */ /* 0x000fea0003800000 */
[----:B------:R-:W-:Y:S02]  /*06a0*/  ISETP.GE.U32.AND P0, PT, R3, 0x4, PT ;  /* 0x000000040300780c */ /* 0x000fe40003f06070 */
[----:B------:R-:W-:-:S04]  /*06b0*/  LOP3.LUT R6, R0, 0x3, RZ, 0xc0, !PT ;  /* 0x0000000300067812 */ /* 0x000fc800078ec0ff */
[----:B------:R-:W-:-:S07]  /*06c0*/  ISETP.NE.AND P1, PT, R6, RZ, PT ;  /* 0x000000ff0600720c */ /* 0x000fce0003f25270 */
[----:B------:R-:W-:Y:S06]  /*06d0*/  @!P0 BRA `(.L_x_4) ;  /* 0x0000000000688947 */ /* 0x000fec0003800000 */
[----:B------:R-:W1:Y:S01]  /*06e0*/  LDC.64 R8, c[0x0][0x380] ;  /* 0x0000e000ff087b82 */ /* 0x000e620000000a00 */
[----:B------:R-:W-:Y:S01]  /*06f0*/  IADD3 R3, PT, PT, R7, R4, RZ ;  /* 0x0000000407037210 */ /* 0x000fe20007ffe0ff */
[----:B------:R-:W-:-:S06]  /*0700*/  IMAD R13, R4, R2, R5 ;  /* 0x00000002040d7224 */ /* 0x000fcc00078e0205 */
[----:B------:R-:W2:Y:S01]  /*0710*/  LDC.64 R14, c[0x0][0x388] ;  /* 0x0000e200ff0e7b82 */ /* 0x000ea20000000a00 */
[----:B-1----:R-:W-:-:S04]  /*0720*/  IMAD.WIDE R8, R3, 0x8, R8 ;  /* 0x0000000803087825 */ /* 0x002fc800078e0208 */
[----:B--2---:R-:W-:Y:S02]  /*0730*/  IMAD.WIDE R14, R13, 0x8, R14 ;  /* 0x000000080d0e7825 */ /* 0x004fe400078e020e */
[----:B------:R-:W2:Y:S04]  /*0740*/  LDG.E.64 R12, desc[UR6][R8.64] ;  /* 0x00000006080c7981 */ /* 0x000ea8000c1e1b00 */
[----:B---3--:R-:W2:Y:S02]  /*0750*/  LDG.E.64 R18, desc[UR6][R14.64] ;  /* 0x000000060e127981 */ /* 0x008ea4000c1e1b00 */
[----:B--2--5:R-:W-:Y:S01]  /*0760*/  DFMA R12, R12, R18, R16 ;  /* 0x000000120c0c722b */ /* 0x024fe20000000010 */
[----:B------:R-:W-:-:S06]  /*0770*/  IMAD.WIDE R18, R2, 0x8, R14 ;  /* 0x0000000802127825 */ /* 0x000fcc00078e020e */
[----:B------:R1:W-:Y:S04]  /*0780*/  STG.E.64 desc[UR6][R10.64], R12 ;  /* 0x0000000c0a007986 */ /* 0x0003e8000c101b06 */
[----:B------:R-:W2:Y:S04]  /*0790*/  LDG.E.64 R16, desc[UR6][R8.64+0x8] ;  /* 0x0000080608107981 */ /* 0x000ea8000c1e1b00 */
[----:B------:R-:W2:Y:S01]  /*07a0*/  LDG.E.64 R20, desc[UR6][R18.64] ;  /* 0x0000000612147981 */ /* 0x000ea2000c1e1b00 */
[----:B------:R-:W-:Y:S01]  /*07b0*/  IMAD.WIDE R22, R2, 0x8, R18 ;  /* 0x0000000802167825 */ /* 0x000fe200078e0212 */
[----:B--2---:R-:W-:-:S07]  /*07c0*/  DFMA R20, R16, R20, R12 ;  /* 0x000000141014722b */ /* 0x004fce000000000c */
        /* <DEDUP_REMOVED lines=8> */
[----:B------:R-:W-:Y:S01]  /*0850*/  IADD3 R4, PT, PT, R4, 0x4, RZ ;  /* 0x0000000404047810 */ /* 0x000fe20007ffe0ff */
[----:B--2---:R-:W-:-:S07]  /*0860*/  DFMA R16, R16, R14, R24 ;  /* 0x0000000e1010722b */ /* 0x004fce0000000018 */
[----:B------:R1:W-:Y:S04]  /*0870*/  STG.E.64 desc[UR6][R10.64], R16 ;  /* 0x000000100a007986 */ /* 0x0003e8000c101b06 */
.L_x_4:
[----:B------:R-:W-:Y:S05]  /*0880*/  @!P1 EXIT ;  /* 0x000000000000994d */ /* 0x000fea0003800000 */
[----:B------:R-:W-:Y:S02]  /*0890*/  ISETP.NE.AND P0, PT, R6, 0x1, PT ;  /* 0x000000010600780c */ /* 0x000fe40003f05270 */
[----:B------:R-:W-:-:S04]  /*08a0*/  LOP3.LUT R0, R0, 0x1, RZ, 0xc0, !PT ;  /* 0x0000000100007812 */ /* 0x000fc800078ec0ff */
[----:B------:R-:W-:-:S07]  /*08b0*/  ISETP.NE.U32.AND P1, PT, R0, 0x1, PT ;  /* 0x000000010000780c */ /* 0x000fce0003f25070 */
[----:B------:R-:W-:Y:S06]  /*08c0*/  @!P0 BRA `(.L_x_5) ;  /* 0x0000000000408947 */ /* 0x000fec0003800000 */
[----:B------:R-:W2:Y:S01]  /*08d0*/  LDC.64 R8, c[0x0][0x380] ;  /* 0x0000e000ff087b82 */ /* 0x000ea20000000a00 */
[----:B------:R-:W-:Y:S02]  /*08e0*/  IMAD.IADD R15, R7, 0x1, R4 ;  /* 0x00000001070f7824 */ /* 0x000fe400078e0204 */
[----:B---3--:R-:W-:-:S05]  /*08f0*/  IMAD R19, R4, R2, R5 ;  /* 0x0000000204137224 */ /* 0x008fca00078e0205 */
[----:B-1----:R-:W1:Y:S01]  /*0900*/  LDC.64 R12, c[0x0][0x388] ;  /* 0x0000e200ff0c7b82 */ /* 0x002e620000000a00 */
[----:B--2---:R-:W-:-:S05]  /*0910*/  IMAD.WIDE R14, R15, 0x8, R8 ;  /* 0x000000080f0e7825 */ /* 0x004fca00078e0208 */
[----:B------:R-:W2:Y:S01]  /*0920*/  LDG.E.64 R8, desc[UR6][R14.64] ;  /* 0x000000060e087981 */ /* 0x000ea2000c1e1b00 */
[----:B-1----:R-:W-:-:S05]  /*0930*/  IMAD.WIDE R18, R19, 0x8, R12 ;  /* 0x0000000813127825 */ /* 0x002fca00078e020c */
[----:B------:R-:W2:Y:S02]  /*0940*/  LDG.E.64 R12, desc[UR6][R18.64] ;  /* 0x00000006120c7981 */ /* 0x000ea4000c1e1b00 */
[----:B--2--5:R-:W-:Y:S01]  /*0950*/  DFMA R8, R8, R12, R16 ;  /* 0x0000000c0808722b */ /* 0x024fe20000000010 */
[----:B------:R-:W-:-:S06]  /*0960*/  IMAD.WIDE R12, R2, 0x8, R18 ;  /* 0x00000008020c7825 */ /* 0x000fcc00078e0212 */
[----:B------:R2:W-:Y:S04]  /*0970*/  STG.E.64 desc[UR6][R10.64], R8 ;  /* 0x000000080a007986 */ /* 0x0005e8000c101b06 */
[----:B------:R-:W3:Y:S04]  /*0980*/  LDG.E.64 R16, desc[UR6][R14.64+0x8] ;  /* 0x000008060e107981 */ /* 0x000ee8000c1e1b00 */
[----:B------:R-:W3:Y:S01]  /*0990*/  LDG.E.64 R12, desc[UR6][R12.64] ;  /* 0x000000060c0c7981 */ /* 0x000ee2000c1e1b00 */
[----:B------:R-:W-:Y:S01]  /*09a0*/  IADD3 R4, PT, PT, R4, 0x2, RZ ;  /* 0x0000000204047810 */ /* 0x000fe20007ffe0ff */
[----:B---3--:R-:W-:-:S07]  /*09b0*/  DFMA R16, R16, R12, R8 ;  /* 0x0000000c1010722b */ /* 0x008fce0000000008 */
[----:B------:R2:W-:Y:S04]  /*09c0*/  STG.E.64 desc[UR6][R10.64], R16 ;  /* 0x000000100a007986 */ /* 0x0005e8000c101b06 */
.L_x_5:
[----:B------:R-:W-:Y:S05]  /*09d0*/  @P1 EXIT ;  /* 0x000000000000194d */ /* 0x000fea0003800000 */
[----:B--2---:R-:W2:Y:S01]  /*09e0*/  LDC.64 R8, c[0x0][0x380] ;  /* 0x0000e000ff087b82 */ /* 0x004ea20000000a00 */
[----:B------:R-:W-:Y:S01]  /*09f0*/  IADD3 R3, PT, PT, R7, R4, RZ ;  /* 0x0000000407037210 */ /* 0x000fe20007ffe0ff */
[----:B------:R-:W-:-:S06]  /*0a00*/  IMAD R5, R4, R2, R5 ;  /* 0x0000000204057224 */ /* 0x000fcc00078e0205 */
[----:B-1----:R-:W1:Y:S01]  /*0a10*/  LDC.64 R12, c[0x0][0x388] ;  /* 0x0000e200ff0c7b82 */ /* 0x002e620000000a00 */
[----:B--2---:R-:W-:-:S06]  /*0a20*/  IMAD.WIDE R2, R3, 0x8, R8 ;  /* 0x0000000803027825 */ /* 0x004fcc00078e0208 */
[----:B------:R-:W3:Y:S01]  /*0a30*/  LDG.E.64 R2, desc[UR6][R2.64] ;  /* 0x0000000602027981 */ /* 0x000ee2000c1e1b00 */
[----:B-1----:R-:W-:-:S06]  /*0a40*/  IMAD.WIDE R4, R5, 0x8, R12 ;  /* 0x0000000805047825 */ /* 0x002fcc00078e020c */
[----:B------:R-:W3:Y:S02]  /*0a50*/  LDG.E.64 R4, desc[UR6][R4.64] ;  /* 0x0000000604047981 */ /* 0x000ee4000c1e1b00 */
[----:B---3-5:R-:W-:-:S07]  /*0a60*/  DFMA R16, R2, R4, R16 ;  /* 0x000000040210722b */ /* 0x028fce0000000010 */
[----:B------:R-:W-:Y:S01]  /*0a70*/  STG.E.64 desc[UR6][R10.64], R16 ;  /* 0x000000100a007986 */ /* 0x000fe2000c101b06 */
[----:B------:R-:W-:Y:S05]  /*0a80*/  EXIT ;  /* 0x000000000000794d */ /* 0x000fea0003800000 */
.L_x_6:
        /* <DEDUP_REMOVED lines=15> */
.L_x_45:


//--------------------- .text._Z15MatrixTransposePdS_ii --------------------------
	.section	.text._Z15MatrixTransposePdS_ii,"ax",@progbits
	.align	128
        .global         _Z15MatrixTransposePdS_ii
        .type           _Z15MatrixTransposePdS_ii,@function
        .size           _Z15MatrixTransposePdS_ii,(.L_x_46 - _Z15MatrixTransposePdS_ii)
        .other          _Z15MatrixTransposePdS_ii,@"STO_CUDA_ENTRY STV_DEFAULT"
_Z15MatrixTransposePdS_ii:
.text._Z15MatrixTransposePdS_ii:
[----:B------:R-:W-:Y:S01]  /*0000*/  LDC R1, c[0x0][0x37c] ;  /* 0x0000df00ff017b82 */ /* 0x000fe20000000800 */
[----:B------:R-:W0:Y:S07]  /*0010*/  S2R R0, SR_TID.X ;  /* 0x0000000000007919 */ /* 0x000e2e0000002100 */
[----:B------:R-:W0:Y:S01]  /*0020*/  S2UR UR6, SR_CTAID.X ;  /* 0x00000000000679c3 */ /* 0x000e220000002500 */
[----:B------:R-:W1:Y:S07]  /*0030*/  LDCU.64 UR4, c[0x0][0x358] ;  /* 0x00006b00ff0477ac */ /* 0x000e6e0008000a00 */
[----:B------:R-:W0:Y:S08]  /*0040*/  LDC R7, c[0x0][0x360] ;  /* 0x0000d800ff077b82 */ /* 0x000e300000000800 */
[----:B------:R-:W2:Y:S01]  /*0050*/  LDC.64 R2, c[0x0][0x380] ;  /* 0x0000e000ff027b82 */ /* 0x000ea20000000a00 */
[----:B0-----:R-:W-:-:S04]  /*0060*/  IMAD R7, R7, UR6, R0 ;  /* 0x0000000607077c24 */ /* 0x001fc8000f8e0200 */
[----:B--2---:R-:W-:-:S06]  /*0070*/  IMAD.WIDE R2, R7, 0x8, R2 ;  /* 0x0000000807027825 */ /* 0x004fcc00078e0202 */
[----:B-1----:R-:W5:Y:S01]  /*0080*/  LDG.E.64 R2, desc[UR4][R2.64] ;  /* 0x0000000402027981 */ /* 0x002f62000c1e1b00 */
[----:B------:R-:W-:Y:S01]  /*0090*/  ISETP.NE.AND P0, PT, R7, RZ, PT ;  /* 0x000000ff0700720c */ /* 0x000fe20003f05270 */
[----:B------:R-:W-:Y:S01]  /*00a0*/  BSSY.RECONVERGENT B0, `(.L_x_7) ;  /* 0x0000020000007945 */ /* 0x000fe20003800200 */
[----:B------:R-:W-:-:S11]  /*00b0*/  CS2R R4, SRZ ;  /* 0x0000000000047805 */ /* 0x000fd6000001ff00 */
[----:B------:R-:W-:Y:S05]  /*00c0*/  @!P0 BRA `(.L_x_8) ;  /* 0x0000000000748947 */ /* 0x000fea0003800000 */
[----:B------:R-:W0:Y:S01]  /*00d0*/  LDC R6, c[0x0][0x390] ;  /* 0x0000e400ff067b82 */ /* 0x000e220000000800 */
[----:B------:R-:W1:Y:S01]  /*00e0*/  LDCU UR6, c[0x0][0x394] ;  /* 0x00007280ff0677ac */ /* 0x000e620008000800 */
[----:B0-----:R-:W-:-:S04]  /*00f0*/  IABS R9, R6 ;  /* 0x0000000600097213 */ /* 0x001fc80000000000 */
[----:B------:R-:W0:Y:S08]  /*0100*/  I2F.RP R0, R9 ;  /* 0x0000000900007306 */ /* 0x000e300000209400 */
[----:B0-----:R-:W0:Y:S02]  /*0110*/  MUFU.RCP R0, R0 ;  /* 0x0000000000007308 */ /* 0x001e240000001000 */
[----:B0-----:R-:W-:-:S06]  /*0120*/  VIADD R4, R0, 0xffffffe ;  /* 0x0ffffffe00047836 */ /* 0x001fcc0000000000 */
[----:B------:R0:W2:Y:S02]  /*0130*/  F2I.FTZ.U32.TRUNC.NTZ R5, R4 ;  /* 0x0000000400057305 */ /* 0x0000a4000021f000 */
[----:B0-----:R-:W-:Y:S02]  /*0140*/  IMAD.MOV.U32 R4, RZ, RZ, RZ ;  /* 0x000000ffff047224 */ /* 0x001fe400078e00ff */
[----:B--2---:R-:W-:-:S04]  /*0150*/  IMAD.MOV R8, RZ, RZ, -R5 ;  /* 0x000000ffff087224 */ /* 0x004fc800078e0a05 */
[----:B------:R-:W-:Y:S01]  /*0160*/  IMAD R11, R8, R9, RZ ;  /* 0x00000009080b7224 */ /* 0x000fe200078e02ff */
[----:B------:R-:W-:-:S03]  /*0170*/  IABS R8, R7 ;  /* 0x0000000700087213 */ /* 0x000fc60000000000 */
[----:B------:R-:W-:-:S06]  /*0180*/  IMAD.HI.U32 R5, R5, R11, R4 ;  /* 0x0000000b05057227 */ /* 0x000fcc00078e0004 */
[----:B------:R-:W-:-:S05]  /*0190*/  IMAD.HI.U32 R5, R5, R8, RZ ;  /* 0x0000000805057227 */ /* 0x000fca00078e00ff */
[----:B------:R-:W-:-:S05]  /*01a0*/  IADD3 R0, PT, PT, -R5, RZ, RZ ;  /* 0x000000ff05007210 */ /* 0x000fca0007ffe1ff */
[----:B------:R-:W-:-:S05]  /*01b0*/  IMAD R0, R9, R0, R8 ;  /* 0x0000000009007224 */ /* 0x000fca00078e0208 */
[----:B------:R-:W-:-:S13]  /*01c0*/  ISETP.GT.U32.AND P2, PT, R9, R0, PT ;  /* 0x000000000900720c */ /* 0x000fda0003f44070 */
[----:B------:R-:W-:Y:S02]  /*01d0*/  @!P2 IMAD.IADD R0, R0, 0x1, -R9 ;  /* 0x000000010000a824 */ /* 0x000fe400078e0a09 */
[----:B------:R-:W-:Y:S01]  /*01e0*/  @!P2 VIADD R5, R5, 0x1 ;  /* 0x000000010505a836 */ /* 0x000fe20000000000 */
[----:B------:R-:W-:Y:S02]  /*01f0*/  ISETP.NE.AND P2, PT, R6, RZ, PT ;  /* 0x000000ff0600720c */ /* 0x000fe40003f45270 */
[----:B------:R-:W-:Y:S02]  /*0200*/  ISETP.GE.U32.AND P0, PT, R0, R9, PT ;  /* 0x000000090000720c */ /* 0x000fe40003f06070 */
[----:B------:R-:W-:-:S04]  /*0210*/  LOP3.LUT R0, R7, R6, RZ, 0x3c, !PT ;  /* 0x0000000607007212 */ /* 0x000fc800078e3cff */
[----:B------:R-:W-:-:S07]  /*0220*/  ISETP.GE.AND P1, PT, R0, RZ, PT ;  /* 0x000000ff0000720c */ /* 0x000fce0003f26270 */
[----:B------:R-:W-:-:S06]  /*0230*/  @P0 IADD3 R5, PT, PT, R5, 0x1, RZ ;  /* 0x0000000105050810 */ /* 0x000fcc0007ffe0ff */
[----:B------:R-:W-:Y:S01]  /*0240*/  @!P1 IMAD.MOV R5, RZ, RZ, -R5 ;  /* 0x000000ffff059224 */ /* 0x000fe200078e0a05 */
[----:B------:R-:W-:-:S04]  /*0250*/  @!P2 LOP3.LUT R5, RZ, R6, RZ, 0x33, !PT ;  /* 0x00000006ff05a212 */ /* 0x000fc800078e33ff */
[----:B------:R-:W-:-:S05]  /*0260*/  IADD3 R0, PT, PT, -R5, RZ, RZ ;  /* 0x000000ff05007210 */ /* 0x000fca0007ffe1ff */
[----:B------:R-:W-:-:S04]  /*0270*/  IMAD R0, R6, R0, R7 ;  /* 0x0000000006007224 */ /* 0x000fc800078e0207 */
[----:B-1----:R-:W-:-:S05]  /*0280*/  IMAD R4, R0, UR6, R5 ;  /* 0x0000000600047c24 */ /* 0x002fca000f8e0205 */
[----:B------:R-:W-:-:S07]  /*0290*/  SHF.R.S32.HI R5, RZ, 0x1f, R4 ;  /* 0x0000001fff057819 */ /* 0x000fce0000011404 */
.L_x_8:
[----:B------:R-:W-:Y:S05]  /*02a0*/  BSYNC.RECONVERGENT B0 ;  /* 0x0000000000007941 */ /* 0x000fea0003800200 */
.L_x_7:
[----:B------:R-:W0:Y:S02]  /*02b0*/  LDCU.64 UR6, c[0x0][0x388] ;  /* 0x00007100ff0677ac */ /* 0x000e240008000a00 */
[----:B0-----:R-:W-:-:S04]  /*02c0*/  LEA R6, P0, R4, UR6, 0x3 ;  /* 0x0000000604067c11 */ /* 0x001fc8000f8018ff */
[----:B------:R-:W-:-:S05]  /*02d0*/  LEA.HI.X R7, R4, UR7, R5, 0x3, P0 ;  /* 0x0000000704077c11 */ /* 0x000fca00080f1c05 */
[----:B-----5:R-:W-:Y:S01]  /*02e0*/  STG.E.64 desc[UR4][R6.64], R2 ;  /* 0x0000000206007986 */ /* 0x020fe2000c101b04 */
[----:B------:R-:W-:Y:S05]  /*02f0*/  EXIT ;  /* 0x000000000000794d */ /* 0x000fea0003800000 */
.L_x_9:
        /* <DEDUP_REMOVED lines=16> */
.L_x_46:


//--------------------- .text._Z9MatrixAddPdS_S_  --------------------------
	.section	.text._Z9MatrixAddPdS_S_,"ax",@progbits
	.align	128
        .global         _Z9MatrixAddPdS_S_
        .type           _Z9MatrixAddPdS_S_,@function
        .size           _Z9MatrixAddPdS_S_,(.L_x_47 - _Z9MatrixAddPdS_S_)
        .other          _Z9MatrixAddPdS_S_,@"STO_CUDA_ENTRY STV_DEFAULT"
_Z9MatrixAddPdS_S_:
.text._Z9MatrixAddPdS_S_:
[----:B------:R-:W-:Y:S01]  /*0000*/  LDC R1, c[0x0][0x37c] ;  /* 0x0000df00ff017b82 */ /* 0x000fe20000000800 */
[----:B------:R-:W0:Y:S07]  /*0010*/  S2R R0, SR_TID.X ;  /* 0x0000000000007919 */ /* 0x000e2e0000002100 */
[----:B------:R-:W0:Y:S01]  /*0020*/  S2UR UR6, SR_CTAID.X ;  /* 0x00000000000679c3 */ /* 0x000e220000002500 */
[----:B------:R-:W1:Y:S07]  /*0030*/  LDCU.64 UR4, c[0x0][0x358] ;  /* 0x00006b00ff0477ac */ /* 0x000e6e0008000a00 */
[----:B------:R-:W0:Y:S08]  /*0040*/  LDC R11, c[0x0][0x360] ;  /* 0x0000d800ff0b7b82 */ /* 0x000e300000000800 */
[----:B------:R-:W2:Y:S08]  /*0050*/  LDC.64 R2, c[0x0][0x380] ;  /* 0x0000e000ff027b82 */ /* 0x000eb00000000a00 */
[----:B------:R-:W3:Y:S01]  /*0060*/  LDC.64 R4, c[0x0][0x388] ;  /* 0x0000e200ff047b82 */ /* 0x000ee20000000a00 */
[----:B0-----:R-:W-:-:S07]  /*0070*/  IMAD R11, R11, UR6, R0 ;  /* 0x000000060b0b7c24 */ /* 0x001fce000f8e0200 */
[----:B------:R-:W0:Y:S01]  /*0080*/  LDC.64 R8, c[0x0][0x390] ;  /* 0x0000e400ff087b82 */ /* 0x000e220000000a00 */
[----:B--2---:R-:W-:-:S06]  /*0090*/  IMAD.WIDE R2, R11, 0x8, R2 ;  /* 0x000000080b027825 */ /* 0x004fcc00078e0202 */
[----:B-1----:R-:W2:Y:S01]  /*00a0*/  LDG.E.64 R2, desc[UR4][R2.64] ;  /* 0x0000000402027981 */ /* 0x002ea2000c1e1b00 */
[----:B---3--:R-:W-:-:S06]  /*00b0*/  IMAD.WIDE R4, R11, 0x8, R4 ;  /* 0x000000080b047825 */ /* 0x008fcc00078e0204 */
[----:B------:R-:W2:Y:S01]  /*00c0*/  LDG.E.64 R4, desc[UR4][R4.64] ;  /* 0x0000000404047981 */ /* 0x000ea2000c1e1b00 */
[----:B0-----:R-:W-:Y:S01]  /*00d0*/  IMAD.WIDE R8, R11, 0x8, R8 ;  /* 0x000000080b087825 */ /* 0x001fe200078e0208 */
[----:B--2---:R-:W-:-:S07]  /*00e0*/  DADD R6, R2, R4 ;  /* 0x0000000002067229 */ /* 0x004fce0000000004 */
[----:B------:R-:W-:Y:S01]  /*00f0*/  STG.E.64 desc[UR4][R8.64], R6 ;  /* 0x0000000608007986 */ /* 0x000fe2000c101b04 */
[----:B------:R-:W-:Y:S05]  /*0100*/  EXIT ;  /* 0x000000000000794d */ /* 0x000fea0003800000 */
.L_x_10:
        /* <DEDUP_REMOVED lines=15> */
.L_x_47:


//--------------------- .text._Z14ExtractInversePdS_ii --------------------------
	.section	.text._Z14ExtractInversePdS_ii,"ax",@progbits
	.align	128
        .global         _Z14ExtractInversePdS_ii
        .type           _Z14ExtractInversePdS_ii,@function
        .size           _Z14ExtractInversePdS_ii,(.L_x_48 - _Z14ExtractInversePdS_ii)
        .other          _Z14ExtractInversePdS_ii,@"STO_CUDA_ENTRY STV_DEFAULT"
_Z14ExtractInversePdS_ii:
.text._Z14ExtractInversePdS_ii:
[----:B------:R-:W-:Y:S08]  /*0000*/  LDC R1, c[0x0][0x37c] ;  /* 0x0000df00ff017b82 */ /* 0x000ff00000000800 */
[----:B------:R-:W0:Y:S01]  /*0010*/  LDC R6, c[0x0][0x394] ;  /* 0x0000e500ff067b82 */ /* 0x000e220000000800 */
[----:B------:R-:W1:Y:S07]  /*0020*/  S2R R5, SR_TID.X ;  /* 0x0000000000057919 */ /* 0x000e6e0000002100 */
[----:B------:R-:W1:Y:S08]  /*0030*/  S2UR UR4, SR_CTAID.X ;  /* 0x00000000000479c3 */ /* 0x000e700000002500 */
[----:B------:R-:W1:Y:S01]  /*0040*/  LDC R0, c[0x0][0x360] ;  /* 0x0000d800ff007b82 */ /* 0x000e620000000800 */
[----:B0-----:R-:W-:-:S05]  /*0050*/  IMAD.SHL.U32 R9, R6, 0x2, RZ ;  /* 0x0000000206097824 */ /* 0x001fca00078e00ff */
[----:B------:R-:W-:-:S04]  /*0060*/  IABS R8, R9 ;  /* 0x0000000900087213 */ /* 0x000fc80000000000 */
[----:B------:R-:W0:Y:S01]  /*0070*/  I2F.RP R4, R8 ;  /* 0x0000000800047306 */ /* 0x000e220000209400 */
[----:B-1----:R-:W-:-:S05]  /*0080*/  IMAD R0, R0, UR4, R5 ;  /* 0x0000000400007c24 */ /* 0x002fca000f8e0205 */
[----:B------:R-:W-:Y:S02]  /*0090*/  ISETP.GE.AND P2, PT, R0, RZ, PT ;  /* 0x000000ff0000720c */ /* 0x000fe40003f46270 */
[----:B0-----:R-:W0:Y:S02]  /*00a0*/  MUFU.RCP R4, R4 ;  /* 0x0000000400047308 */ /* 0x001e240000001000 */
[----:B0-----:R-:W-:Y:S01]  /*00b0*/  VIADD R2, R4, 0xffffffe ;  /* 0x0ffffffe04027836 */ /* 0x001fe20000000000 */
[----:B------:R-:W-:-:S05]  /*00c0*/  IABS R4, R0 ;  /* 0x0000000000047213 */ /* 0x000fca0000000000 */
[----:B------:R0:W1:Y:S02]  /*00d0*/  F2I.FTZ.U32.TRUNC.NTZ R3, R2 ;  /* 0x0000000200037305 */ /* 0x000064000021f000 */
[----:B0-----:R-:W-:Y:S01]  /*00e0*/  IMAD.MOV.U32 R2, RZ, RZ, RZ ;  /* 0x000000ffff027224 */ /* 0x001fe200078e00ff */
[----:B-1----:R-:W-:-:S05]  /*00f0*/  IADD3 R7, PT, PT, RZ, -R3, RZ ;  /* 0x80000003ff077210 */ /* 0x002fca0007ffe0ff */
[----:B------:R-:W-:Y:S01]  /*0100*/  IMAD.MOV.U32 R5, RZ, RZ, R7 ;  /* 0x000000ffff057224 */ /* 0x000fe200078e0007 */
[----:B------:R-:W-:-:S03]  /*0110*/  IABS R7, R9 ;  /* 0x0000000900077213 */ /* 0x000fc60000000000 */
[----:B------:R-:W-:-:S04]  /*0120*/  IMAD R5, R5, R8, RZ ;  /* 0x0000000805057224 */ /* 0x000fc800078e02ff */
[----:B------:R-:W-:Y:S01]  /*0130*/  IMAD.HI.U32 R3, R3, R5, R2 ;  /* 0x0000000503037227 */ /* 0x000fe200078e0002 */
[----:B------:R-:W-:-:S05]  /*0140*/  IADD3 R2, PT, PT, RZ, -R7, RZ ;  /* 0x80000007ff027210 */ /* 0x000fca0007ffe0ff */
[----:B------:R-:W-:-:S04]  /*0150*/  IMAD.HI.U32 R3, R3, R4, RZ ;  /* 0x0000000403037227 */ /* 0x000fc800078e00ff */
[----:B------:R-:W-:-:S05]  /*0160*/  IMAD R3, R3, R2, R4 ;  /* 0x0000000203037224 */ /* 0x000fca00078e0204 */
[----:B------:R-:W-:-:S13]  /*0170*/  ISETP.GT.U32.AND P0, PT, R8, R3, PT ;  /* 0x000000030800720c */ /* 0x000fda0003f04070 */
[----:B------:R-:W-:Y:S01]  /*0180*/  @!P0 IMAD.IADD R3, R3, 0x1, -R8 ;  /* 0x0000000103038824 */ /* 0x000fe200078e0a08 */
[----:B------:R-:W-:-:S04]  /*0190*/  ISETP.NE.AND P0, PT, R9, RZ, PT ;  /* 0x000000ff0900720c */ /* 0x000fc80003f05270 */
[----:B------:R-:W-:-:S13]  /*01a0*/  ISETP.GT.U32.AND P1, PT, R8, R3, PT ;  /* 0x000000030800720c */ /* 0x000fda0003f24070 */
[----:B------:R-:W-:-:S05]  /*01b0*/  @!P1 IADD3 R3, PT, PT, R3, -R8, RZ ;  /* 0x8000000803039210 */ /* 0x000fca0007ffe0ff */
[----:B------:R-:W-:Y:S01]  /*01c0*/  @!P2 IMAD.MOV R3, RZ, RZ, -R3 ;  /* 0x000000ffff03a224 */ /* 0x000fe200078e0a03 */
[----:B------:R-:W-:-:S04]  /*01d0*/  @!P0 LOP3.LUT R3, RZ, R9, RZ, 0x33, !PT ;  /* 0x00000009ff038212 */ /* 0x000fc800078e33ff */
[----:B------:R-:W-:-:S13]  /*01e0*/  ISETP.GE.AND P0, PT, R3, R6, PT ;  /* 0x000000060300720c */ /* 0x000fda0003f06270 */
[----:B------:R-:W-:Y:S05]  /*01f0*/  @!P0 EXIT ;  /* 0x000000000000894d */ /* 0x000fea0003800000 */
[----:B------:R-:W0:Y:S01]  /*0200*/  LDC.64 R2, c[0x0][0x380] ;  /* 0x0000e000ff027b82 */ /* 0x000e220000000a00 */
[----:B------:R-:W1:Y:S07]  /*0210*/  LDCU.64 UR4, c[0x0][0x358] ;  /* 0x00006b00ff0477ac */ /* 0x000e6e0008000a00 */
[----:B------:R-:W2:Y:S01]  /*0220*/  LDC R11, c[0x0][0x390] ;  /* 0x0000e400ff0b7b82 */ /* 0x000ea20000000800 */
[----:B0-----:R-:W-:-:S06]  /*0230*/  IMAD.WIDE R2, R0, 0x8, R2 ;  /* 0x0000000800027825 */ /* 0x001fcc00078e0202 */
[----:B-1----:R-:W3:Y:S01]  /*0240*/  LDG.E.64 R2, desc[UR4][R2.64] ;  /* 0x0000000402027981 */ /* 0x002ee2000c1e1b00 */
[----:B--2---:R-:W-:-:S04]  /*0250*/  SHF.L.U32 R9, R11, 0x1, RZ ;  /* 0x000000010b097819 */ /* 0x004fc800000006ff */
[----:B------:R-:W-:-:S04]  /*0260*/  IABS R13, R9 ;  /* 0x00000009000d7213 */ /* 0x000fc80000000000 */
[----:B------:R-:W0:Y:S08]  /*0270*/  I2F.RP R5, R13 ;  /* 0x0000000d00057306 */ /* 0x000e300000209400 */
[----:B0-----:R-:W0:Y:S02]  /*0280*/  MUFU.RCP R5, R5 ;  /* 0x0000000500057308 */ /* 0x001e240000001000 */
[----:B0-----:R-:W-:-:S06]  /*0290*/  VIADD R6, R5, 0xffffffe ;  /* 0x0ffffffe05067836 */ /* 0x001fcc0000000000 */
[----:B------:R0:W1:Y:S02]  /*02a0*/  F2I.FTZ.U32.TRUNC.NTZ R7, R6 ;  /* 0x0000000600077305 */ /* 0x000064000021f000 */
[----:B0-----:R-:W-:Y:S01]  /*02b0*/  IMAD.MOV.U32 R6, RZ, RZ, RZ ;  /* 0x000000ffff067224 */ /* 0x001fe200078e00ff */
[----:B-1----:R-:W-:-:S05]  /*02c0*/  IADD3 R8, PT, PT, RZ, -R7, RZ ;  /* 0x80000007ff087210 */ /* 0x002fca0007ffe0ff */
[----:B------:R-:W-:Y:S01]  /*02d0*/  IMAD R15, R8, R13, RZ ;  /* 0x0000000d080f7224 */ /* 0x000fe200078e02ff */
[----:B------:R-:W-:-:S03]  /*02e0*/  IABS R8, R9 ;  /* 0x0000000900087213 */ /* 0x000fc60000000000 */
[----:B------:R-:W-:Y:S01]  /*02f0*/  IMAD.HI.U32 R7, R7, R15, R6 ;  /* 0x0000000f07077227 */ /* 0x000fe200078e0006 */
[----:B------:R-:W-:-:S05]  /*0300*/  IADD3 R8, PT, PT, RZ, -R8, RZ ;  /* 0x80000008ff087210 */ /* 0x000fca0007ffe0ff */
[----:B------:R-:W-:-:S04]  /*0310*/  IMAD.HI.U32 R7, R7, R4, RZ ;  /* 0x0000000407077227 */ /* 0x000fc800078e00ff */
[----:B------:R-:W-:-:S05]  /*0320*/  IMAD R4, R7, R8, R4 ;  /* 0x0000000807047224 */ /* 0x000fca00078e0204 */
[----:B------:R-:W-:-:S13]  /*0330*/  ISETP.GT.U32.AND P2, PT, R13, R4, PT ;  /* 0x000000040d00720c */ /* 0x000fda0003f44070 */
[----:B------:R-:W-:Y:S01]  /*0340*/  @!P2 IMAD.IADD R4, R4, 0x1, -R13 ;  /* 0x000000010404a824 */ /* 0x000fe200078e0a0d */
[----:B------:R-:W-:Y:S02]  /*0350*/  @!P2 IADD3 R7, PT, PT, R7, 0x1, RZ ;  /* 0x000000010707a810 */ /* 0x000fe40007ffe0ff */
[----:B------:R-:W-:Y:S02]  /*0360*/  ISETP.NE.AND P2, PT, R9, RZ, PT ;  /* 0x000000ff0900720c */ /* 0x000fe40003f45270 */
[----:B------:R-:W-:Y:S02]  /*0370*/  ISETP.GE.U32.AND P0, PT, R4, R13, PT ;  /* 0x0000000d0400720c */ /* 0x000fe40003f06070 */
[----:B------:R-:W-:-:S04]  /*0380*/  LOP3.LUT R4, R0, R9, RZ, 0x3c, !PT ;  /* 0x0000000900047212 */ /* 0x000fc800078e3cff */
[----:B------:R-:W-:Y:S02]  /*0390*/  ISETP.GE.AND P1, PT, R4, RZ, PT ;  /* 0x000000ff0400720c */ /* 0x000fe40003f26270 */
[----:B------:R-:W0:Y:S05]  /*03a0*/  LDC.64 R4, c[0x0][0x388] ;  /* 0x0000e200ff047b82 */ /* 0x000e2a0000000a00 */
[----:B------:R-:W-:-:S06]  /*03b0*/  @P0 VIADD R7, R7, 0x1 ;  /* 0x0000000107070836 */ /* 0x000fcc0000000000 */
[----:B------:R-:W-:Y:S02]  /*03c0*/  @!P1 IADD3 R7, PT, PT, -R7, RZ, RZ ;  /* 0x000000ff07079210 */ /* 0x000fe40007ffe1ff */
[----:B------:R-:W-:-:S05]  /*03d0*/  @!P2 LOP3.LUT R7, RZ, R9, RZ, 0x33, !PT ;  /* 0x00000009ff07a212 */ /* 0x000fca00078e33ff */
[----:B------:R-:W-:-:S04]  /*03e0*/  IMAD.MOV R6, RZ, RZ, -R7 ;  /* 0x000000ffff067224 */ /* 0x000fc800078e0a07 */
[----:B------:R-:W-:-:S05]  /*03f0*/  IMAD R0, R9, R6, R0 ;  /* 0x0000000609007224 */ /* 0x000fca00078e0200 */
[----:B------:R-:W-:-:S05]  /*0400*/  IADD3 R0, PT, PT, R0, -R11, RZ ;  /* 0x8000000b00007210 */ /* 0x000fca0007ffe0ff */
[----:B------:R-:W-:-:S04]  /*0410*/  IMAD R7, R7, R11, R0 ;  /* 0x0000000b07077224 */ /* 0x000fc800078e0200 */
[----:B0-----:R-:W-:-:S05]  /*0420*/  IMAD.WIDE R4, R7, 0x8, R4 ;  /* 0x0000000807047825 */ /* 0x001fca00078e0204 */
[----:B---3--:R-:W-:Y:S01]  /*0430*/  STG.E.64 desc[UR4][R4.64], R2 ;  /* 0x0000000204007986 */ /* 0x008fe2000c101b04 */
[----:B------:R-:W-:Y:S05]  /*0440*/  EXIT ;  /* 0x000000000000794d */ /* 0x000fea0003800000 */
.L_x_11:
        /* <DEDUP_REMOVED lines=11> */
.L_x_48:


//--------------------- .text._Z20MatrixAppendIdentityPdS_ii --------------------------
	.section	.text._Z20MatrixAppendIdentityPdS_ii,"ax",@progbits
	.align	128
        .global         _Z20MatrixAppendIdentityPdS_ii
        .type           _Z20MatrixAppendIdentityPdS_ii,@function
        .size           _Z20MatrixAppendIdentityPdS_ii,(.L_x_49 - _Z20MatrixAppendIdentityPdS_ii)
        .other          _Z20MatrixAppendIdentityPdS_ii,@"STO_CUDA_ENTRY STV_DEFAULT"
_Z20MatrixAppendIdentityPdS_ii:
.text._Z20MatrixAppendIdentityPdS_ii:
[----:B------:R-:W-:Y:S08]  /*0000*/  LDC R1, c[0x0][0x37c] ;  /* 0x0000df00ff017b82 */ /* 0x000ff00000000800 */
[----:B------:R-:W0:Y:S01]  /*0010*/  LDC R7, c[0x0][0x394] ;  /* 0x0000e500ff077b82 */ /* 0x000e220000000800 */
[----:B------:R-:W1:Y:S01]  /*0020*/  S2R R3, SR_TID.X ;  /* 0x0000000000037919 */ /* 0x000e620000002100 */
[----:B------:R-:W-:Y:S06]  /*0030*/  BSSY.RECONVERGENT B0, `(.L_x_12) ;  /* 0x000005c000007945 */ /* 0x000fec0003800200 */
[----:B------:R-:W1:Y:S08]  /*0040*/  S2UR UR4, SR_CTAID.X ;  /* 0x00000000000479c3 */ /* 0x000e700000002500 */
[----:B------:R-:W1:Y:S01]  /*0050*/  LDC R0, c[0x0][0x360] ;  /* 0x0000d800ff007b82 */ /* 0x000e620000000800 */
[----:B0-----:R-:W-:-:S05]  /*0060*/  IMAD.SHL.U32 R8, R7, 0x2, RZ ;  /* 0x0000000207087824 */ /* 0x001fca00078e00ff */
[----:B------:R-:W-:-:S04]  /*0070*/  IABS R9, R8 ;  /* 0x0000000800097213 */ /* 0x000fc80000000000 */
[----:B------:R-:W0:Y:S01]  /*0080*/  I2F.RP R2, R9 ;  /* 0x0000000900027306 */ /* 0x000e220000209400 */
[----:B-1----:R-:W-:Y:S01]  /*0090*/  IMAD R0, R0, UR4, R3 ;  /* 0x0000000400007c24 */ /* 0x002fe2000f8e0203 */
[----:B------:R-:W1:Y:S04]  /*00a0*/  LDCU.64 UR4, c[0x0][0x358] ;  /* 0x00006b00ff0477ac */ /* 0x000e680008000a00 */
[----:B------:R-:W-:Y:S02]  /*00b0*/  IABS R3, R0 ;  /* 0x0000000000037213 */ /* 0x000fe40000000000 */
[----:B------:R-:W-:Y:S01]  /*00c0*/  ISETP.GE.AND P2, PT, R0, RZ, PT ;  /* 0x000000ff0000720c */ /* 0x000fe20003f46270 */
[----:B0-----:R-:W0:Y:S02]  /*00d0*/  MUFU.RCP R2, R2 ;  /* 0x0000000200027308 */ /* 0x001e240000001000 */
[----:B0-----:R-:W-:-:S06]  /*00e0*/  VIADD R4, R2, 0xffffffe ;  /* 0x0ffffffe02047836 */ /* 0x001fcc0000000000 */
[----:B------:R0:W2:Y:S02]  /*00f0*/  F2I.FTZ.U32.TRUNC.NTZ R5, R4 ;  /* 0x0000000400057305 */ /* 0x0000a4000021f000 */
[----:B0-----:R-:W-:Y:S01]  /*0100*/  IMAD.MOV.U32 R4, RZ, RZ, RZ ;  /* 0x000000ffff047224 */ /* 0x001fe200078e00ff */
[----:B--2---:R-:W-:-:S05]  /*0110*/  IADD3 R6, PT, PT, RZ, -R5, RZ ;  /* 0x80000005ff067210 */ /* 0x004fca0007ffe0ff */
[----:B------:R-:W-:Y:S01]  /*0120*/  IMAD R11, R6, R9, RZ ;  /* 0x00000009060b7224 */ /* 0x000fe200078e02ff */
[----:B------:R-:W-:-:S03]  /*0130*/  IABS R6, R8 ;  /* 0x0000000800067213 */ /* 0x000fc60000000000 */
[----:B------:R-:W-:-:S04]  /*0140*/  IMAD.HI.U32 R2, R5, R11, R4 ;  /* 0x0000000b05027227 */ /* 0x000fc800078e0004 */
[----:B------:R-:W-:Y:S02]  /*0150*/  IMAD.MOV R4, RZ, RZ, -R6 ;  /* 0x000000ffff047224 */ /* 0x000fe400078e0a06 */
[----:B------:R-:W-:-:S04]  /*0160*/  IMAD.HI.U32 R2, R2, R3, RZ ;  /* 0x0000000302027227 */ /* 0x000fc800078e00ff */
[----:B------:R-:W-:Y:S02]  /*0170*/  IMAD R4, R2, R4, R3 ;  /* 0x0000000402047224 */ /* 0x000fe400078e0203 */
[----:B------:R-:W0:Y:S03]  /*0180*/  LDC R2, c[0x0][0x390] ;  /* 0x0000e400ff027b82 */ /* 0x000e260000000800 */
[----:B------:R-:W-:-:S13]  /*0190*/  ISETP.GT.U32.AND P0, PT, R9, R4, PT ;  /* 0x000000040900720c */ /* 0x000fda0003f04070 */
[----:B------:R-:W-:Y:S02]  /*01a0*/  @!P0 IADD3 R4, PT, PT, R4, -R9, RZ ;  /* 0x8000000904048210 */ /* 0x000fe40007ffe0ff */
[----:B------:R-:W-:Y:S02]  /*01b0*/  ISETP.NE.AND P0, PT, R8, RZ, PT ;  /* 0x000000ff0800720c */ /* 0x000fe40003f05270 */
[----:B------:R-:W-:Y:S02]  /*01c0*/  ISETP.GT.U32.AND P1, PT, R9, R4, PT ;  /* 0x000000040900720c */ /* 0x000fe40003f24070 */
[----:B0-----:R-:W-:-:S11]  /*01d0*/  SHF.L.U32 R5, R2, 0x1, RZ ;  /* 0x0000000102057819 */ /* 0x001fd600000006ff */
[----:B------:R-:W-:-:S04]  /*01e0*/  @!P1 IMAD.IADD R4, R4, 0x1, -R9 ;  /* 0x0000000104049824 */ /* 0x000fc800078e0a09 */
[----:B------:R-:W-:Y:S01]  /*01f0*/  @!P2 IMAD.MOV R4, RZ, RZ, -R4 ;  /* 0x000000ffff04a224 */ /* 0x000fe200078e0a04 */
[----:B------:R-:W-:-:S04]  /*0200*/  @!P0 LOP3.LUT R4, RZ, R8, RZ, 0x33, !PT ;  /* 0x00000008ff048212 */ /* 0x000fc800078e33ff */
[----:B------:R-:W-:-:S13]  /*0210*/  ISETP.GE.AND P0, PT, R4, R7, PT ;  /* 0x000000070400720c */ /* 0x000fda0003f06270 */
[----:B-1----:R-:W-:Y:S05]  /*0220*/  @P0 BRA `(.L_x_13) ;  /* 0x0000000000780947 */ /* 0x002fea0003800000 */
[-C--:B------:R-:W-:Y:S02]  /*0230*/  IABS R10, R5.reuse ;  /* 0x00000005000a7213 */ /* 0x080fe40000000000 */
[----:B------:R-:W-:Y:S02]  /*0240*/  IABS R11, R5 ;  /* 0x00000005000b7213 */ /* 0x000fe40000000000 */
[----:B------:R-:W0:Y:S08]  /*0250*/  I2F.RP R4, R10 ;  /* 0x0000000a00047306 */ /* 0x000e300000209400 */
[----:B0-----:R-:W0:Y:S02]  /*0260*/  MUFU.RCP R4, R4 ;  /* 0x0000000400047308 */ /* 0x001e240000001000 */
[----:B0-----:R-:W-:-:S06]  /*0270*/  VIADD R6, R4, 0xffffffe ;  /* 0x0ffffffe04067836 */ /* 0x001fcc0000000000 */
[----:B------:R0:W1:Y:S02]  /*0280*/  F2I.FTZ.U32.TRUNC.NTZ R7, R6 ;  /* 0x0000000600077305 */ /* 0x000064000021f000 */
[----:B0-----:R-:W-:Y:S02]  /*0290*/  HFMA2 R6, -RZ, RZ, 0, 0 ;  /* 0x00000000ff067431 */ /* 0x001fe400000001ff */
[----:B-1----:R-:W-:-:S04]  /*02a0*/  IMAD.MOV R9, RZ, RZ, -R7 ;  /* 0x000000ffff097224 */ /* 0x002fc800078e0a07 */
[----:B------:R-:W-:-:S04]  /*02b0*/  IMAD R9, R9, R10, RZ ;  /* 0x0000000a09097224 */ /* 0x000fc800078e02ff */
[----:B------:R-:W-:-:S04]  /*02c0*/  IMAD.HI.U32 R8, R7, R9, R6 ;  /* 0x0000000907087227 */ /* 0x000fc800078e0006 */
[----:B------:R-:W-:Y:S02]  /*02d0*/  IMAD.MOV R7, RZ, RZ, -R11 ;  /* 0x000000ffff077224 */ /* 0x000fe400078e0a0b */
[----:B------:R-:W-:-:S04]  /*02e0*/  IMAD.HI.U32 R8, R8, R3, RZ ;  /* 0x0000000308087227 */ /* 0x000fc800078e00ff */
[----:B------:R-:W-:Y:S02]  /*02f0*/  IMAD R3, R8, R7, R3 ;  /* 0x0000000708037224 */ /* 0x000fe400078e0203 */
[----:B------:R-:W0:Y:S03]  /*0300*/  LDC.64 R6, c[0x0][0x380] ;  /* 0x0000e000ff067b82 */ /* 0x000e260000000a00 */
[----:B------:R-:W-:-:S13]  /*0310*/  ISETP.GT.U32.AND P2, PT, R10, R3, PT ;  /* 0x000000030a00720c */ /* 0x000fda0003f44070 */
[----:B------:R-:W-:Y:S01]  /*0320*/  @!P2 IMAD.IADD R3, R3, 0x1, -R10 ;  /* 0x000000010303a824 */ /* 0x000fe200078e0a0a */
[----:B------:R-:W-:Y:S02]  /*0330*/  @!P2 IADD3 R8, PT, PT, R8, 0x1, RZ ;  /* 0x000000010808a810 */ /* 0x000fe40007ffe0ff */
[----:B------:R-:W-:Y:S02]  /*0340*/  ISETP.NE.AND P2, PT, R5, RZ, PT ;  /* 0x000000ff0500720c */ /* 0x000fe40003f45270 */
[----:B------:R-:W-:Y:S02]  /*0350*/  ISETP.GE.U32.AND P0, PT, R3, R10, PT ;  /* 0x0000000a0300720c */ /* 0x000fe40003f06070 */
[----:B------:R-:W-:-:S04]  /*0360*/  LOP3.LUT R3, R0, R5, RZ, 0x3c, !PT ;  /* 0x0000000500037212 */ /* 0x000fc800078e3cff */
[----:B------:R-:W-:-:S07]  /*0370*/  ISETP.GE.AND P1, PT, R3, RZ, PT ;  /* 0x000000ff0300720c */ /* 0x000fce0003f26270 */
[----:B------:R-:W-:-:S06]  /*0380*/  @P0 VIADD R8, R8, 0x1 ;  /* 0x0000000108080836 */ /* 0x000fcc0000000000 */
[----:B------:R-:W-:Y:S01]  /*0390*/  @!P1 IMAD.MOV R8, RZ, RZ, -R8 ;  /* 0x000000ffff089224 */ /* 0x000fe200078e0a08 */
[----:B------:R-:W-:-:S04]  /*03a0*/  @!P2 LOP3.LUT R8, RZ, R5, RZ, 0x33, !PT ;  /* 0x00000005ff08a212 */ /* 0x000fc800078e33ff */
[----:B------:R-:W-:-:S05]  /*03b0*/  IADD3 R3, PT, PT, -R8, RZ, RZ ;  /* 0x000000ff08037210 */ /* 0x000fca0007ffe1ff */
[----:B------:R-:W-:-:S04]  /*03c0*/  IMAD R5, R5, R3, R0 ;  /* 0x0000000305057224 */ /* 0x000fc800078e0200 */
[----:B------:R-:W-:-:S04]  /*03d0*/  IMAD R3, R8, R2, R5 ;  /* 0x0000000208037224 */ /* 0x000fc800078e0205 */
[----:B0-----:R-:W-:-:S06]  /*03e0*/  IMAD.WIDE R2, R3, 0x8, R6 ;  /* 0x0000000803027825 */ /* 0x001fcc00078e0206 */
[----:B------:R-:W5:Y:S01]  /*03f0*/  LDG.E.64 R2, desc[UR4][R2.64] ;  /* 0x0000000402027981 */ /* 0x000f62000c1e1b00 */
[----:B------:R-:W-:Y:S05]  /*0400*/  BRA `(.L_x_14) ;  /* 0x0000000000787947 */ /* 0x000fea0003800000 */
.L_x_13:
[-C--:B------:R-:W-:Y:S02]  /*0410*/  IABS R4, R5.reuse ;  /* 0x0000000500047213 */ /* 0x080fe40000000000 */
[----:B------:R-:W-:Y:S02]  /*0420*/  IABS R11, R5 ;  /* 0x00000005000b7213 */ /* 0x000fe40000000000 */
[----:B------:R-:W0:Y:S08]  /*0430*/  I2F.RP R8, R4 ;  /* 0x0000000400087306 */ /* 0x000e300000209400 */
[----:B0-----:R-:W0:Y:S02]  /*0440*/  MUFU.RCP R8, R8 ;  /* 0x0000000800087308 */ /* 0x001e240000001000 */
[----:B0-----:R-:W-:-:S06]  /*0450*/  VIADD R6, R8, 0xffffffe ;  /* 0x0ffffffe08067836 */ /* 0x001fcc0000000000 */
[----:B------:R0:W1:Y:S02]  /*0460*/  F2I.FTZ.U32.TRUNC.NTZ R7, R6 ;  /* 0x0000000600077305 */ /* 0x000064000021f000 */
[----:B0-----:R-:W-:Y:S01]  /*0470*/  IMAD.MOV.U32 R6, RZ, RZ, RZ ;  /* 0x000000ffff067224 */ /* 0x001fe200078e00ff */
[----:B-1----:R-:W-:-:S05]  /*0480*/  IADD3 R9, PT, PT, RZ, -R7, RZ ;  /* 0x80000007ff097210 */ /* 0x002fca0007ffe0ff */
[----:B------:R-:W-:-:S04]  /*0490*/  IMAD R9, R9, R4, RZ ;  /* 0x0000000409097224 */ /* 0x000fc800078e02ff */
        /* <DEDUP_REMOVED lines=10> */
[----:B------:R-:W-:-:S07]  /*0540*/  ISETP.GE.AND P0, PT, R3, RZ, PT ;  /* 0x000000ff0300720c */ /* 0x000fce0003f06270 */
[----:B------:R-:W-:-:S05]  /*0550*/  @P1 VIADD R10, R10, 0x1 ;  /* 0x000000010a0a1836 */ /* 0x000fca0000000000 */
[----:B------:R-:W-:-:S05]  /*0560*/  MOV R3, R10 ;  /* 0x0000000a00037202 */ /* 0x000fca0000000f00 */
[----:B------:R-:W-:Y:S01]  /*0570*/  @!P0 IMAD.MOV R3, RZ, RZ, -R3 ;  /* 0x000000ffff038224 */ /* 0x000fe200078e0a03 */
[----:B------:R-:W-:-:S04]  /*0580*/  @!P2 LOP3.LUT R3, RZ, R5, RZ, 0x33, !PT ;  /* 0x00000005ff03a212 */ /* 0x000fc800078e33ff */
[----:B------:R-:W-:-:S05]  /*0590*/  IADD3 R4, PT, PT, -R3, RZ, RZ ;  /* 0x000000ff03047210 */ /* 0x000fca0007ffe1ff */
[----:B------:R-:W-:-:S04]  /*05a0*/  IMAD R5, R5, R4, R0 ;  /* 0x0000000405057224 */ /* 0x000fc800078e0200 */
[----:B------:R-:W-:-:S05]  /*05b0*/  IMAD.IADD R2, R5, 0x1, -R2 ;  /* 0x0000000105027824 */ /* 0x000fca00078e0a02 */
[----:B------:R-:W-:Y:S01]  /*05c0*/  ISETP.NE.AND P0, PT, R2, R3, PT ;  /* 0x000000030200720c */ /* 0x000fe20003f05270 */
[----:B------:R-:W-:-:S03]  /*05d0*/  HFMA2 R2, -RZ, RZ, 0, 0 ;  /* 0x00000000ff027431 */ /* 0x000fc600000001ff */
[----:B------:R-:W-:-:S09]  /*05e0*/  FSEL R3, RZ, 1.875, P0 ;  /* 0x3ff00000ff037808 */ /* 0x000fd20000000000 */
.L_x_14:
[----:B------:R-:W-:Y:S05]  /*05f0*/  BSYNC.RECONVERGENT B0 ;  /* 0x0000000000007941 */ /* 0x000fea0003800200 */
.L_x_12:
[----:B------:R-:W0:Y:S02]  /*0600*/  LDC.64 R4, c[0x0][0x388] ;  /* 0x0000e200ff047b82 */ /* 0x000e240000000a00 */
[----:B0-----:R-:W-:-:S05]  /*0610*/  IMAD.WIDE R4, R0, 0x8, R4 ;  /* 0x0000000800047825 */ /* 0x001fca00078e0204 */
[----:B-----5:R-:W-:Y:S01]  /*0620*/  STG.E.64 desc[UR4][R4.64], R2 ;  /* 0x0000000204007986 */ /* 0x020fe2000c101b04 */
[----:B------:R-:W-:Y:S05]  /*0630*/  EXIT ;  /* 0x000000000000794d */ /* 0x000fea0003800000 */
.L_x_15:
        /* <DEDUP_REMOVED lines=12> */
.L_x_49:


//--------------------- .text._Z13MatrixInversePdii --------------------------
	.section	.text._Z13MatrixInversePdii,"ax",@progbits
	.align	128
        .global         _Z13MatrixInversePdii
        .type           _Z13MatrixInversePdii,@function
        .size           _Z13MatrixInversePdii,(.L_x_42 - _Z13MatrixInversePdii)
        .other          _Z13MatrixInversePdii,@"STO_CUDA_ENTRY STV_DEFAULT"
_Z13MatrixInversePdii:
.text._Z13MatrixInversePdii:
[----:B------:R-:W-:Y:S08]  /*0000*/  LDC R1, c[0x0][0x37c] ;  /* 0x0000df00ff017b82 */ /* 0x000ff00000000800 */
[----:B------:R-:W0:Y:S01]  /*0010*/  LDC R5, c[0x0][0x388] ;  /* 0x0000e200ff057b82 */ /* 0x000e220000000800 */
[----:B------:R-:W1:Y:S07]  /*0020*/  S2R R3, SR_TID.X ;  /* 0x0000000000037919 */ /* 0x000e6e0000002100 */
[----:B------:R-:W2:Y:S08]  /*0030*/  LDC R2, c[0x0][0x360] ;  /* 0x0000d800ff027b82 */ /* 0x000eb00000000800 */
[----:B------:R-:W3:Y:S01]  /*0040*/  S2UR UR4, SR_CTAID.X ;  /* 0x00000000000479c3 */ /* 0x000ee20000002500 */
[----:B0-----:R-:W-:-:S13]  /*0050*/  ISETP.GE.AND P0, PT, R5, 0x1, PT ;  /* 0x000000010500780c */ /* 0x001fda0003f06270 */
[----:B-123--:R-:W-:Y:S05]  /*0060*/  @!P0 EXIT ;  /* 0x000000000000894d */ /* 0x00efea0003800000 */
[----:B------:R-:W0:Y:S01]  /*0070*/  LDC R11, c[0x0][0x38c] ;  /* 0x0000e300ff0b7b82 */ /* 0x000e220000000800 */
[----:B------:R-:W-:Y:S01]  /*0080*/  IMAD R2, R2, UR4, R3 ;  /* 0x0000000402027c24 */ /* 0x000fe2000f8e0203 */
[C---:B------:R-:W-:Y:S01]  /*0090*/  LOP3.LUT R3, R5.reuse, 0x7, RZ, 0xc0, !PT ;  /* 0x0000000705037812 */ /* 0x040fe200078ec0ff */
[----:B------:R-:W-:Y:S01]  /*00a0*/  IMAD.MOV.U32 R7, RZ, RZ, RZ ;  /* 0x000000ffff077224 */ /* 0x000fe200078e00ff */
[C---:B------:R-:W-:Y:S01]  /*00b0*/  LOP3.LUT R4, R5.reuse, 0x3, RZ, 0xc0, !PT ;  /* 0x0000000305047812 */ /* 0x040fe200078ec0ff */
[----:B------:R-:W1:Y:S01]  /*00c0*/  LDCU.64 UR6, c[0x0][0x358] ;  /* 0x00006b00ff0677ac */ /* 0x000e620008000a00 */
[----:B------:R-:W-:Y:S02]  /*00d0*/  LOP3.LUT R5, R5, 0x7ffffff8, RZ, 0xc0, !PT ;  /* 0x7ffffff805057812 */ /* 0x000fe400078ec0ff */
[C---:B0-----:R-:W-:Y:S01]  /*00e0*/  LOP3.LUT R6, R11.reuse, 0x7ffffff8, RZ, 0xc0, !PT ;  /* 0x7ffffff80b067812 */ /* 0x041fe200078ec0ff */
[----:B------:R-:W-:Y:S01]  /*00f0*/  IMAD R9, R2, R11, RZ ;  /* 0x0000000b02097224 */ /* 0x000fe200078e02ff */
[----:B------:R-:W-:-:S02]  /*0100*/  LOP3.LUT R8, R11, 0x7, RZ, 0xc0, !PT ;  /* 0x000000070b087812 */ /* 0x000fc400078ec0ff */
[----:B------:R-:W-:Y:S01]  /*0110*/  LOP3.LUT R10, R11, 0x3, RZ, 0xc0, !PT ;  /* 0x000000030b0a7812 */ /* 0x000fe200078ec0ff */
[----:B-1----:R-:W-:-:S07]  /*0120*/  IMAD.MOV R11, RZ, RZ, -R6 ;  /* 0x000000ffff0b7224 */ /* 0x002fce00078e0a06 */
.L_x_35:
[----:B------:R-:W-:Y:S01]  /*0130*/  ISETP.NE.AND P0, PT, R7, R2, PT ;  /* 0x000000020700720c */ /* 0x000fe20003f05270 */
[----:B0-----:R-:W0:Y:S01]  /*0140*/  LDCU UR9, c[0x0][0x38c] ;  /* 0x00007180ff0977ac */ /* 0x001e220008000800 */
[----:B------:R-:W-:Y:S01]  /*0150*/  BSSY.RECONVERGENT B0, `(.L_x_16) ;  /* 0x00000b3000007945 */ /* 0x000fe20003800200 */
[----:B-1----:R-:W1:Y:S01]  /*0160*/  LDCU.64 UR10, c[0x0][0x380] ;  /* 0x00007000ff0a77ac */ /* 0x002e620008000a00 */
[----:B--2---:R-:W2:Y:S09]  /*0170*/  LDCU UR8, c[0x0][0x388] ;  /* 0x00007100ff0877ac */ /* 0x004eb20008000800 */
[----:B------:R-:W-:Y:S05]  /*0180*/  @P0 BRA `(.L_x_17) ;  /* 0x0000000800bc0947 */ /* 0x000fea0003800000 */
[----:B------:R-:W3:Y:S01]  /*0190*/  LDCU.64 UR4, c[0x0][0x380] ;  /* 0x00007000ff0477ac */ /* 0x000ee20008000a00 */
[----:B------:R-:W-:Y:S01]  /*01a0*/  IADD3 R13, PT, PT, R2, R9, RZ ;  /* 0x00000009020d7210 */ /* 0x000fe20007ffe0ff */
[----:B---3--:R-:W-:Y:S01]  /*01b0*/  IMAD.U32 R14, RZ, RZ, UR4 ;  /* 0x00000004ff0e7e24 */ /* 0x008fe2000f8e00ff */
[----:B------:R-:W3:Y:S01]  /*01c0*/  LDCU UR4, c[0x0][0x388] ;  /* 0x00007100ff0477ac */ /* 0x000ee20008000800 */
[----:B------:R-:W-:Y:S02]  /*01d0*/  IMAD.U32 R15, RZ, RZ, UR5 ;  /* 0x00000005ff0f7e24 */ /* 0x000fe4000f8e00ff */
[----:B------:R-:W-:-:S06]  /*01e0*/  IMAD.WIDE R12, R13, 0x8, R14 ;  /* 0x000000080d0c7825 */ /* 0x000fcc00078e020e */
[----:B------:R-:W4:Y:S01]  /*01f0*/  LDG.E.64 R12, desc[UR6][R12.64] ;  /* 0x000000060c0c7981 */ /* 0x000f22000c1e1b00 */
[----:B---3--:R-:W-:-:S13]  /*0200*/  ISETP.GE.AND P0, PT, R2, UR4, PT ;  /* 0x0000000402007c0c */ /* 0x008fda000bf06270 */
[----:B----4-:R-:W-:-:S14]  /*0210*/  DSETP.NEU.OR P0, PT, R12, RZ, P0 ;  /* 0x000000ff0c00722a */ /* 0x010fdc000070d400 */
[----:B------:R-:W-:Y:S05]  /*0220*/  @P0 BRA `(.L_x_17) ;  /* 0x0000000800940947 */ /* 0x000fea0003800000 */
[----:B------:R-:W3:Y:S01]  /*0230*/  LDCU UR4, c[0x0][0x38c] ;  /* 0x00007180ff0477ac */ /* 0x000ee20008000800 */
[----:B------:R-:W-:Y:S01]  /*0240*/  MOV R19, R2 ;  /* 0x0000000200137202 */ /* 0x000fe20000000f00 */
[----:B---3--:R-:W-:-:S04]  /*0250*/  IMAD.U32 R0, RZ, RZ, UR4 ;  /* 0x00000004ff007e24 */ /* 0x008fc8000f8e00ff */
[----:B------:R-:W-:-:S04]  /*0260*/  IMAD R13, R19, R0, RZ ;  /* 0x00000000130d7224 */ /* 0x000fc800078e02ff */
[----:B------:R-:W-:-:S04]  /*0270*/  IMAD.IADD R17, R2, 0x1, R13 ;  /* 0x0000000102117824 */ /* 0x000fc800078e020d */
[----:B------:R-:W-:-:S06]  /*0280*/  IMAD.WIDE R16, R17, 0x8, R14 ;  /* 0x0000000811107825 */ /* 0x000fcc00078e020e */
[----:B------:R-:W3:Y:S01]  /*0290*/  LDG.E.64 R16, desc[UR6][R16.64] ;  /* 0x0000000610107981 */ /* 0x000ee2000c1e1b00 */
[----:B------:R-:W-:Y:S01]  /*02a0*/  BSSY.RELIABLE B1, `(.L_x_18) ;  /* 0x0000014000017945 */ /* 0x000fe20003800100 */
[----:B---3--:R-:W-:-:S14]  /*02b0*/  DSETP.NEU.AND P0, PT, R16, RZ, PT ;  /* 0x000000ff1000722a */ /* 0x008fdc0003f0d000 */
[----:B------:R-:W-:Y:S05]  /*02c0*/  @P0 BRA `(.L_x_19) ;  /* 0x0000000000380947 */ /* 0x000fea0003800000 */
.L_x_20:
[----:B------:R-:W-:-:S04]  /*02d0*/  IADD3 R19, PT, PT, R19, 0x1, RZ ;  /* 0x0000000113137810 */ /* 0x000fc80007ffe0ff */
[----:B--2---:R-:W-:-:S13]  /*02e0*/  ISETP.GE.AND P0, PT, R19, UR8, PT ;  /* 0x0000000813007c0c */ /* 0x004fda000bf06270 */
[----:B------:R-:W-:Y:S05]  /*02f0*/  @P0 BREAK.RELIABLE B1 ;  /* 0x0000000000010942 */ /* 0x000fea0003800100 */
[----:B------:R-:W-:Y:S05]  /*0300*/  @P0 BRA `(.L_x_17) ;  /* 0x00000008005c0947 */ /* 0x000fea0003800000 */
[----:B0-----:R-:W-:Y:S01]  /*0310*/  IMAD.U32 R0, RZ, RZ, UR9 ;  /* 0x00000009ff007e24 */ /* 0x001fe2000f8e00ff */
[----:B-1----:R-:W-:Y:S01]  /*0320*/  MOV R15, UR11 ;  /* 0x0000000b000f7c02 */ /* 0x002fe20008000f00 */
[----:B------:R-:W-:Y:S02]  /*0330*/  IMAD.U32 R14, RZ, RZ, UR10 ;  /* 0x0000000aff0e7e24 */ /* 0x000fe4000f8e00ff */
[----:B------:R-:W-:-:S04]  /*0340*/  IMAD R17, R19, R0, RZ ;  /* 0x0000000013117224 */ /* 0x000fc800078e02ff */
[----:B------:R-:W-:-:S04]  /*0350*/  IMAD.IADD R13, R2, 0x1, R17 ;  /* 0x00000001020d7824 */ /* 0x000fc800078e0211 */
[----:B------:R-:W-:-:S06]  /*0360*/  IMAD.WIDE R12, R13, 0x8, R14 ;  /* 0x000000080d0c7825 */ /* 0x000fcc00078e020e */
[----:B------:R-:W2:Y:S02]  /*0370*/  LDG.E.64 R12, desc[UR6][R12.64] ;  /* 0x000000060c0c7981 */ /* 0x000ea4000c1e1b00 */
[----:B--2---:R-:W-:-:S14]  /*0380*/  DSETP.NEU.AND P0, PT, R12, RZ, PT ;  /* 0x000000ff0c00722a */ /* 0x004fdc0003f0d000 */
[----:B------:R-:W-:Y:S05]  /*0390*/  @!P0 BRA `(.L_x_20) ;  /* 0xfffffffc00cc8947 */ /* 0x000fea000383ffff */
[----:B------:R-:W-:-:S07]  /*03a0*/  IMAD.MOV.U32 R13, RZ, RZ, R17 ;  /* 0x000000ffff0d7224 */ /* 0x000fce00078e0011 */
.L_x_19:
[----:B------:R-:W-:-:S13]  /*03b0*/  ISETP.GE.AND P0, PT, R0, 0x1, PT ;  /* 0x000000010000780c */ /* 0x000fda0003f06270 */
[----:B------:R-:W-:Y:S05]  /*03c0*/  @!P0 BREAK.RELIABLE B1 ;  /* 0x0000000000018942 */ /* 0x000fea0003800100 */
[----:B------:R-:W-:Y:S05]  /*03d0*/  @!P0 BRA `(.L_x_17) ;  /* 0x0000000800288947 */ /* 0x000fea0003800000 */
[----:B012---:R-:W-:Y:S05]  /*03e0*/  BSYNC.RELIABLE B1 ;  /* 0x0000000000017941 */ /* 0x007fea0003800100 */
.L_x_18:
[----:B------:R-:W-:Y:S01]  /*03f0*/  ISETP.GE.U32.AND P0, PT, R0, 0x8, PT ;  /* 0x000000080000780c */ /* 0x000fe20003f06070 */
[----:B------:R-:W-:Y:S01]  /*0400*/  BSSY.RECONVERGENT B1, `(.L_x_21) ;  /* 0x0000045000017945 */ /* 0x000fe20003800200 */
[----:B------:R-:W-:-:S11]  /*0410*/  MOV R12, RZ ;  /* 0x000000ff000c7202 */ /* 0x000fd60000000f00 */
[----:B------:R-:W-:Y:S05]  /*0420*/  @!P0 BRA `(.L_x_22) ;  /* 0x0000000400088947 */ /* 0x000fea0003800000 */
[----:B------:R-:W0:Y:S01]  /*0430*/  LDCU.64 UR4, c[0x0][0x380] ;  /* 0x00007000ff0477ac */ /* 0x000e220008000a00 */
[----:B------:R-:W-:Y:S01]  /*0440*/  BSSY.RECONVERGENT B2, `(.L_x_23) ;  /* 0x000003f000027945 */ /* 0x000fe20003800200 */
[----:B------:R-:W-:Y:S01]  /*0450*/  IMAD.MOV.U32 R33, RZ, RZ, R13 ;  /* 0x000000ffff217224 */ /* 0x000fe200078e000d */
[----:B------:R-:W-:Y:S01]  /*0460*/  MOV R12, R11 ;  /* 0x0000000b000c7202 */ /* 0x000fe20000000f00 */
[----:B------:R-:W-:Y:S01]  /*0470*/  IMAD.MOV.U32 R35, RZ, RZ, R9 ;  /* 0x000000ffff237224 */ /* 0x000fe200078e0009 */
[----:B0-----:R-:W-:-:S04]  /*0480*/  UIADD3 UR4, UP0, UPT, UR4, 0x20, URZ ;  /* 0x0000002004047890 */ /* 0x001fc8000ff1e0ff */
[----:B------:R-:W-:Y:S02]  /*0490*/  UIADD3.X UR5, UPT, UPT, URZ, UR5, URZ, UP0, !UPT ;  /* 0x00000005ff057290 */ /* 0x000fe400087fe4ff */
[----:B------:R-:W-:-:S04]  /*04a0*/  IMAD.U32 R16, RZ, RZ, UR4 ;  /* 0x00000004ff107e24 */ /* 0x000fc8000f8e00ff */
[----:B------:R-:W-:-:S07]  /*04b0*/  IMAD.U32 R17, RZ, RZ, UR5 ;  /* 0x00000005ff117e24 */ /* 0x000fce000f8e00ff */
.L_x_24:
[----:B-1----:R-:W-:-:S05]  /*04c0*/  IMAD.WIDE R20, R35, 0x8, R16 ;  /* 0x0000000823147825 */ /* 0x002fca00078e0210 */
[----:B------:R-:W2:Y:S01]  /*04d0*/  LDG.E.64 R22, desc[UR6][R20.64+-0x20] ;  /* 0xffffe00614167981 */ /* 0x000ea2000c1e1b00 */
[----:B------:R-:W-:-:S05]  /*04e0*/  IMAD.WIDE R18, R33, 0x8, R16 ;  /* 0x0000000821127825 */ /* 0x000fca00078e0210 */
[----:B------:R-:W3:Y:S01]  /*04f0*/  LDG.E.64 R24, desc[UR6][R18.64+-0x20] ;  /* 0xffffe00612187981 */ /* 0x000ee2000c1e1b00 */
[----:B--2---:R-:W0:Y:S03]  /*0500*/  F2I.F64.TRUNC R36, R22 ;  /* 0x0000001600247311 */ /* 0x004e26000030d100 */
[----:B---3--:R-:W-:Y:S04]  /*0510*/  STG.E.64 desc[UR6][R20.64+-0x20], R24 ;  /* 0xffffe01814007986 */ /* 0x008fe8000c101b06 */
[----:B------:R-:W2:Y:S01]  /*0520*/  LDG.E.64 R28, desc[UR6][R18.64+-0x18] ;  /* 0xffffe806121c7981 */ /* 0x000ea2000c1e1b00 */
[----:B0-----:R-:W0:Y:S03]  /*0530*/  I2F.F64 R36, R36 ;  /* 0x0000002400247312 */ /* 0x001e260000201c00 */
[----:B0-----:R-:W-:Y:S04]  /*0540*/  STG.E.64 desc[UR6][R18.64+-0x20], R36 ;  /* 0xffffe02412007986 */ /* 0x001fe8000c101b06 */
[----:B------:R-:W3:Y:S04]  /*0550*/  LDG.E.64 R26, desc[UR6][R20.64+-0x18] ;  /* 0xffffe806141a7981 */ /* 0x000ee8000c1e1b00 */
[----:B--2---:R0:W-:Y:S04]  /*0560*/  STG.E.64 desc[UR6][R20.64+-0x18], R28 ;  /* 0xffffe81c14007986 */ /* 0x0041e8000c101b06 */
[----:B------:R-:W2:Y:S01]  /*0570*/  LDG.E.64 R22, desc[UR6][R18.64+-0x10] ;  /* 0xfffff00612167981 */ /* 0x000ea2000c1e1b00 */
[----:B---3--:R-:W0:Y:S08]  /*0580*/  F2I.F64.TRUNC R32, R26 ;  /* 0x0000001a00207311 */ /* 0x008e30000030d100 */
[----:B0-----:R-:W0:Y:S02]  /*0590*/  I2F.F64 R28, R32 ;  /* 0x00000020001c7312 */ /* 0x001e240000201c00 */
[----:B0-----:R-:W-:Y:S04]  /*05a0*/  STG.E.64 desc[UR6][R18.64+-0x18], R28 ;  /* 0xffffe81c12007986 */ /* 0x001fe8000c101b06 */
[----:B------:R-:W3:Y:S04]  /*05b0*/  LDG.E.64 R30, desc[UR6][R20.64+-0x10] ;  /* 0xfffff006141e7981 */ /* 0x000ee8000c1e1b00 */
[----:B--2---:R-:W-:Y:S04]  /*05c0*/  STG.E.64 desc[UR6][R20.64+-0x10], R22 ;  /* 0xfffff01614007986 */ /* 0x004fe8000c101b06 */
[----:B------:R-:W2:Y:S01]  /*05d0*/  LDG.E.64 R26, desc[UR6][R18.64+-0x8] ;  /* 0xfffff806121a7981 */ /* 0x000ea2000c1e1b00 */
[----:B---3--:R-:W0:Y:S08]  /*05e0*/  F2I.F64.TRUNC R34, R30 ;  /* 0x0000001e00227311 */ /* 0x008e30000030d100 */
[----:B0-----:R-:W0:Y:S02]  /*05f0*/  I2F.F64 R36, R34 ;  /* 0x0000002200247312 */ /* 0x001e240000201c00 */
        /* <DEDUP_REMOVED lines=18> */
[----:B0-----:R0:W-:Y:S04]  /*0720*/  STG.E.64 desc[UR6][R18.64+0x8], R24 ;  /* 0x0000081812007986 */ /* 0x0011e8000c101b06 */
[----:B------:R-:W3:Y:S04]  /*0730*/  LDG.E.64 R26, desc[UR6][R20.64+0x10] ;  /* 0x00001006141a7981 */ /* 0x000ee8000c1e1b00 */
[----:B--2---:R1:W-:Y:S04]  /*0740*/  STG.E.64 desc[UR6][R20.64+0x10], R28 ;  /* 0x0000101c14007986 */ /* 0x0043e8000c101b06 */
[----:B------:R-:W2:Y:S01]  /*0750*/  LDG.E.64 R22, desc[UR6][R18.64+0x18] ;  /* 0x0000180612167981 */ /* 0x000ea2000c1e1b00 */
[----:B---3--:R-:W3:Y:S08]  /*0760*/  F2I.F64.TRUNC R26, R26 ;  /* 0x0000001a001a7311 */ /* 0x008ef0000030d100 */
[----:B---3--:R-:W3:Y:S02]  /*0770*/  I2F.F64 R36, R26 ;  /* 0x0000001a00247312 */ /* 0x008ee40000201c00 */
[----:B---3--:R1:W-:Y:S04]  /*0780*/  STG.E.64 desc[UR6][R18.64+0x10], R36 ;  /* 0x0000102412007986 */ /* 0x0083e8000c101b06 */
[----:B------:R-:W3:Y:S01]  /*0790*/  LDG.E.64 R30, desc[UR6][R20.64+0x18] ;  /* 0x00001806141e7981 */ /* 0x000ee2000c1e1b00 */
[----:B------:R-:W-:-:S04]  /*07a0*/  IADD3 R12, PT, PT, R12, 0x8, RZ ;  /* 0x000000080c0c7810 */ /* 0x000fc80007ffe0ff */
[----:B------:R-:W-:Y:S01]  /*07b0*/  ISETP.NE.AND P0, PT, R12, RZ, PT ;  /* 0x000000ff0c00720c */ /* 0x000fe20003f05270 */
[----:B------:R-:W-:Y:S02]  /*07c0*/  VIADD R35, R35, 0x8 ;  /* 0x0000000823237836 */ /* 0x000fe40000000000 */
[----:B------:R-:W-:Y:S01]  /*07d0*/  VIADD R33, R33, 0x8 ;  /* 0x0000000821217836 */ /* 0x000fe20000000000 */
[----:B--2---:R1:W-:Y:S01]  /*07e0*/  STG.E.64 desc[UR6][R20.64+0x18], R22 ;  /* 0x0000181614007986 */ /* 0x0043e2000c101b06 */
[----:B---3--:R-:W0:Y:S08]  /*07f0*/  F2I.F64.TRUNC R30, R30 ;  /* 0x0000001e001e7311 */ /* 0x008e30000030d100 */
[----:B0-----:R-:W0:Y:S02]  /*0800*/  I2F.F64 R24, R30 ;  /* 0x0000001e00187312 */ /* 0x001e240000201c00 */
[----:B0-----:R1:W-:Y:S01]  /*0810*/  STG.E.64 desc[UR6][R18.64+0x18], R24 ;  /* 0x0000181812007986 */ /* 0x0013e2000c101b06 */
[----:B------:R-:W-:Y:S05]  /*0820*/  @P0 BRA `(.L_x_24) ;  /* 0xfffffffc00240947 */ /* 0x000fea000383ffff */
[----:B------:R-:W-:Y:S05]  /*0830*/  BSYNC.RECONVERGENT B2 ;  /* 0x0000000000027941 */ /* 0x000fea0003800200 */
.L_x_23:
[----:B------:R-:W-:-:S07]  /*0840*/  MOV R12, R6 ;  /* 0x00000006000c7202 */ /* 0x000fce0000000f00 */
.L_x_22:
[----:B------:R-:W-:Y:S05]  /*0850*/  BSYNC.RECONVERGENT B1 ;  /* 0x0000000000017941 */ /* 0x000fea0003800200 */
.L_x_21:
[----:B------:R-:W-:-:S13]  /*0860*/  ISETP.NE.AND P0, PT, R8, RZ, PT ;  /* 0x000000ff0800720c */ /* 0x000fda0003f05270 */
[----:B------:R-:W-:Y:S05]  /*0870*/  @!P0 BRA `(.L_x_17) ;  /* 0x0000000400008947 */ /* 0x000fea0003800000 */
[----:B------:R-:W-:Y:S01]  /*0880*/  VIADD R16, R8, 0xffffffff ;  /* 0xffffffff08107836 */ /* 0x000fe20000000000 */
[----:B------:R-:W-:-:S04]  /*0890*/  ISETP.NE.AND P1, PT, R10, RZ, PT ;  /* 0x000000ff0a00720c */ /* 0x000fc80003f25270 */
[----:B------:R-:W-:-:S13]  /*08a0*/  ISETP.GE.U32.AND P0, PT, R16, 0x3, PT ;  /* 0x000000031000780c */ /* 0x000fda0003f06070 */
[----:B------:R-:W-:Y:S05]  /*08b0*/  @!P0 BRA `(.L_x_25) ;  /* 0x0000000000748947 */ /* 0x000fea0003800000 */
[----:B------:R-:W-:-:S04]  /*08c0*/  IMAD.IADD R17, R9, 0x1, R12 ;  /* 0x0000000109117824 */ /* 0x000fc800078e020c */
[----:B------:R-:W-:-:S05]  /*08d0*/  IMAD.WIDE R16, R17, 0x8, R14 ;  /* 0x0000000811107825 */ /* 0x000fca00078e020e */
[----:B-1----:R-:W2:Y:S01]  /*08e0*/  LDG.E.64 R24, desc[UR6][R16.64] ;  /* 0x0000000610187981 */ /* 0x002ea2000c1e1b00 */
[----:B------:R-:W-:-:S05]  /*08f0*/  IADD3 R19, PT, PT, R12, R13, RZ ;  /* 0x0000000d0c137210 */ /* 0x000fca0007ffe0ff */
[----:B------:R-:W-:-:S05]  /*0900*/  IMAD.WIDE R18, R19, 0x8, R14 ;  /* 0x0000000813127825 */ /* 0x000fca00078e020e */
[----:B------:R-:W3:Y:S01]  /*0910*/  LDG.E.64 R20, desc[UR6][R18.64] ;  /* 0x0000000612147981 */ /* 0x000ee2000c1e1b00 */
[----:B--2---:R-:W0:Y:S03]  /*0920*/  F2I.F64.TRUNC R26, R24 ;  /* 0x00000018001a7311 */ /* 0x004e26000030d100 */
[----:B---3--:R1:W-:Y:S05]  /*0930*/  STG.E.64 desc[UR6][R16.64], R20 ;  /* 0x0000001410007986 */ /* 0x0083ea000c101b06 */
[----:B0-----:R-:W0:Y:S01]  /*0940*/  I2F.F64 R26, R26 ;  /* 0x0000001a001a7312 */ /* 0x001e220000201c00 */
[----:B------:R-:W2:Y:S04]  /*0950*/  LDG.E.64 R22, desc[UR6][R18.64+0x8] ;  /* 0x0000080612167981 */ /* 0x000ea8000c1e1b00 */
[----:B0-----:R0:W-:Y:S04]  /*0960*/  STG.E.64 desc[UR6][R18.64], R26 ;  /* 0x0000001a12007986 */ /* 0x0011e8000c101b06 */
[----:B------:R-:W3:Y:S02]  /*0970*/  LDG.E.64 R28, desc[UR6][R16.64+0x8] ;  /* 0x00000806101c7981 */ /* 0x000ee4000c1e1b00 */
[----:B---3--:R-:W3:Y:S02]  /*0980*/  F2I.F64.TRUNC R28, R28 ;  /* 0x0000001c001c7311 */ /* 0x008ee4000030d100 */
[----:B--2---:R2:W-:Y:S04]  /*0990*/  STG.E.64 desc[UR6][R16.64+0x8], R22 ;  /* 0x0000081610007986 */ /* 0x0045e8000c101b06 */
[----:B------:R-:W4:Y:S02]  /*09a0*/  LDG.E.64 R24, desc[UR6][R18.64+0x10] ;  /* 0x0000100612187981 */ /* 0x000f24000c1e1b00 */
[----:B---3--:R-:W3:Y:S02]  /*09b0*/  I2F.F64 R30, R28 ;  /* 0x0000001c001e7312 */ /* 0x008ee40000201c00 */
[----:B---3--:R3:W-:Y:S04]  /*09c0*/  STG.E.64 desc[UR6][R18.64+0x8], R30 ;  /* 0x0000081e12007986 */ /* 0x0087e8000c101b06 */
[----:B------:R-:W5:Y:S04]  /*09d0*/  LDG.E.64 R32, desc[UR6][R16.64+0x10] ;  /* 0x0000100610207981 */ /* 0x000f68000c1e1b00 */
[----:B----4-:R3:W-:Y:S04]  /*09e0*/  STG.E.64 desc[UR6][R16.64+0x10], R24 ;  /* 0x0000101810007986 */ /* 0x0107e8000c101b06 */
[----:B-1----:R-:W4:Y:S01]  /*09f0*/  LDG.E.64 R20, desc[UR6][R18.64+0x18] ;  /* 0x0000180612147981 */ /* 0x002f22000c1e1b00 */
[----:B-----5:R-:W1:Y:S08]  /*0a00*/  F2I.F64.TRUNC R32, R32 ;  /* 0x0000002000207311 */ /* 0x020e70000030d100 */
[----:B-1----:R-:W1:Y:S02]  /*0a10*/  I2F.F64 R34, R32 ;  /* 0x0000002000227312 */ /* 0x002e640000201c00 */
[----:B-1----:R3:W-:Y:S04]  /*0a20*/  STG.E.64 desc[UR6][R18.64+0x10], R34 ;  /* 0x0000102212007986 */ /* 0x0027e8000c101b06 */
[----:B0-----:R-:W5:Y:S01]  /*0a30*/  LDG.E.64 R26, desc[UR6][R16.64+0x18] ;  /* 0x00001806101a7981 */ /* 0x001f62000c1e1b00 */
[----:B------:R-:W-:-:S03]  /*0a40*/  VIADD R12, R12, 0x4 ;  /* 0x000000040c0c7836 */ /* 0x000fc60000000000 */
[----:B----4-:R3:W-:Y:S01]  /*0a50*/  STG.E.64 desc[UR6][R16.64+0x18], R20 ;  /* 0x0000181410007986 */ /* 0x0107e2000c101b06 */
[----:B-----5:R-:W2:Y:S08]  /*0a60*/  F2I.F64.TRUNC R26, R26 ;  /* 0x0000001a001a7311 */ /* 0x020eb0000030d100 */
[----:B--2---:R-:W0:Y:S02]  /*0a70*/  I2F.F64 R22, R26 ;  /* 0x0000001a00167312 */ /* 0x004e240000201c00 */
[----:B0-----:R3:W-:Y:S02]  /*0a80*/  STG.E.64 desc[UR6][R18.64+0x18], R22 ;  /* 0x0000181612007986 */ /* 0x0017e4000c101b06 */
.L_x_25:
[----:B------:R-:W-:Y:S05]  /*0a90*/  @!P1 BRA `(.L_x_17) ;  /* 0x0000000000789947 */ /* 0x000fea0003800000 */
[----:B------:R-:W-:-:S13]  /*0aa0*/  ISETP.NE.AND P0, PT, R10, 0x1, PT ;  /* 0x000000010a00780c */ /* 0x000fda0003f05270 */
[----:B-1-3--:R-:W-:-:S04]  /*0ab0*/  @P0 IMAD.IADD R19, R9, 0x1, R12 ;  /* 0x0000000109130824 */ /* 0x00afc800078e020c */
[----:B------:R-:W-:-:S05]  /*0ac0*/  @P0 IMAD.WIDE R18, R19, 0x8, R14 ;  /* 0x0000000813120825 */ /* 0x000fca00078e020e */
[----:B------:R-:W2:Y:S01]  /*0ad0*/  @P0 LDG.E.64 R24, desc[UR6][R18.64] ;  /* 0x0000000612180981 */ /* 0x000ea2000c1e1b00 */
[----:B------:R-:W-:-:S05]  /*0ae0*/  @P0 IADD3 R17, PT, PT, R12, R13, RZ ;  /* 0x0000000d0c110210 */ /* 0x000fca0007ffe0ff */
[----:B------:R-:W-:-:S05]  /*0af0*/  @P0 IMAD.WIDE R16, R17, 0x8, R14 ;  /* 0x0000000811100825 */ /* 0x000fca00078e020e */
[----:B------:R-:W3:Y:S01]  /*0b00*/  @P0 LDG.E.64 R22, desc[UR6][R16.64] ;  /* 0x0000000610160981 */ /* 0x000ee2000c1e1b00 */
[----:B--2---:R-:W0:Y:S03]  /*0b10*/  @P0 F2I.F64.TRUNC R24, R24 ;  /* 0x0000001800180311 */ /* 0x004e26000030d100 */
[----:B---3--:R1:W-:Y:S05]  /*0b20*/  @P0 STG.E.64 desc[UR6][R18.64], R22 ;  /* 0x0000001612000986 */ /* 0x0083ea000c101b06 */
[----:B0-----:R-:W0:Y:S01]  /*0b30*/  @P0 I2F.F64 R28, R24 ;  /* 0x00000018001c0312 */ /* 0x001e220000201c00 */
[----:B------:R-:W2:Y:S04]  /*0b40*/  @P0 LDG.E.64 R20, desc[UR6][R16.64+0x8] ;  /* 0x0000080610140981 */ /* 0x000ea8000c1e1b00 */
[----:B0-----:R0:W-:Y:S04]  /*0b50*/  @P0 STG.E.64 desc[UR6][R16.64], R28 ;  /* 0x0000001c10000986 */ /* 0x0011e8000c101b06 */
[----:B------:R-:W3:Y:S01]  /*0b60*/  @P0 LDG.E.64 R30, desc[UR6][R18.64+0x8] ;  /* 0x00000806121e0981 */ /* 0x000ee2000c1e1b00 */
[----:B------:R-:W-:-:S04]  /*0b70*/  LOP3.LUT R0, R0, 0x1, RZ, 0xc0, !PT ;  /* 0x0000000100007812 */ /* 0x000fc800078ec0ff */
[----:B------:R-:W-:Y:S01]  /*0b80*/  ISETP.NE.U32.AND P1, PT, R0, 0x1, PT ;  /* 0x000000010000780c */ /* 0x000fe20003f25070 */
[----:B------:R-:W-:-:S12]  /*0b90*/  @P0 VIADD R12, R12, 0x2 ;  /* 0x000000020c0c0836 */ /* 0x000fd80000000000 */
[----:B------:R-:W-:-:S04]  /*0ba0*/  @!P1 IMAD.IADD R25, R9, 0x1, R12 ;  /* 0x0000000109199824 */ /* 0x000fc800078e020c */
[----:B------:R-:W-:Y:S01]  /*0bb0*/  @!P1 IMAD.WIDE R24, R25, 0x8, R14 ;  /* 0x0000000819189825 */ /* 0x000fe200078e020e */
[----:B------:R-:W-:-:S05]  /*0bc0*/  @!P1 IADD3 R13, PT, PT, R12, R13, RZ ;  /* 0x0000000d0c0d9210 */ /* 0x000fca0007ffe0ff */
[----:B------:R-:W-:Y:S01]  /*0bd0*/  @!P1 IMAD.WIDE R14, R13, 0x8, R14 ;  /* 0x000000080d0e9825 */ /* 0x000fe200078e020e */
[----:B---3--:R-:W3:Y:S01]  /*0be0*/  @P0 F2I.F64.TRUNC R26, R30 ;  /* 0x0000001e001a0311 */ /* 0x008ee2000030d100 */
[----:B--2---:R4:W-:Y:S07]  /*0bf0*/  @P0 STG.E.64 desc[UR6][R18.64+0x8], R20 ;  /* 0x0000081412000986 */ /* 0x0049ee000c101b06 */
[----:B---3--:R-:W2:Y:S02]  /*0c00*/  @P0 I2F.F64 R26, R26 ;  /* 0x0000001a001a0312 */ /* 0x008ea40000201c00 */
[----:B--2---:R4:W-:Y:S04]  /*0c10*/  @P0 STG.E.64 desc[UR6][R16.64+0x8], R26 ;  /* 0x0000081a10000986 */ /* 0x0049e8000c101b06 */
[----:B-1----:R-:W2:Y:S04]  /*0c20*/  @!P1 LDG.E.64 R22, desc[UR6][R24.64] ;  /* 0x0000000618169981 */ /* 0x002ea8000c1e1b00 */
[----:B------:R-:W3:Y:S01]  /*0c30*/  @!P1 LDG.E.64 R12, desc[UR6][R14.64] ;  /* 0x000000060e0c9981 */ /* 0x000ee2000c1e1b00 */
[----:B--2---:R-:W0:Y:S08]  /*0c40*/  @!P1 F2I.F64.TRUNC R22, R22 ;  /* 0x0000001600169311 */ /* 0x004e30000030d100 */
[----:B0-----:R-:W0:Y:S01]  /*0c50*/  @!P1 I2F.F64 R28, R22 ;  /* 0x00000016001c9312 */ /* 0x001e220000201c00 */
[----:B---3--:R4:W-:Y:S04]  /*0c60*/  @!P1 STG.E.64 desc[UR6][R24.64], R12 ;  /* 0x0000000c18009986 */ /* 0x0089e8000c101b06 */
[----:B0-----:R4:W-:Y:S02]  /*0c70*/  @!P1 STG.E.64 desc[UR6][R14.64], R28 ;  /* 0x0000001c0e009986 */ /* 0x0019e4000c101b06 */
.L_x_17:
[----:B012---:R-:W-:Y:S05]  /*0c80*/  BSYNC.RECONVERGENT B0 ;  /* 0x0000000000007941 */ /* 0x007fea0003800200 */
.L_x_16:
[----:B------:R-:W-:Y:S05]  /*0c90*/  WARPSYNC.ALL ;  /* 0x0000000000007948 */ /* 0x000fea0003800000 */
[----:B------:R-:W3:Y:S08]  /*0ca0*/  LDC R0, c[0x0][0x38c] ;  /* 0x0000e300ff007b82 */ /* 0x000ef00000000800 */
[----:B----4-:R-:W0:Y:S08]  /*0cb0*/  LDC.64 R12, c[0x0][0x380] ;  /* 0x0000e000ff0c7b82 */ /* 0x010e300000000a00 */
[----:B------:R-:W-:Y:S01]  /*0cc0*/  BAR.SYNC.DEFER_BLOCKING 0x0 ;  /* 0x0000000000007b1d */ /* 0x000fe20000010000 */
[----:B------:R-:W-:-:S05]  /*0cd0*/  IMAD.MOV.U32 R14, RZ, RZ, 0x1 ;  /* 0x00000001ff0e7424 */ /* 0x000fca00078e00ff */
[----:B------:R-:W1:Y:S01]  /*0ce0*/  LDCU UR4, c[0x0][0x388] ;  /* 0x00007100ff0477ac */ /* 0x000e620008000800 */
[----:B---3--:R-:W-:-:S04]  /*0cf0*/  IMAD R19, R7, R0, R7 ;  /* 0x0000000007137224 */ /* 0x008fc800078e0207 */
[----:B0-----:R-:W-:-:S06]  /*0d00*/  IMAD.WIDE R18, R19, 0x8, R12 ;  /* 0x0000000813127825 */ /* 0x001fcc00078e020c */
[----:B------:R-:W2:Y:S01]  /*0d10*/  LDG.E.64 R18, desc[UR6][R18.64] ;  /* 0x0000000612127981 */ /* 0x000ea2000c1e1b00 */
[----:B------:R-:W-:-:S04]  /*0d20*/  IMAD R15, R7, R0, R2 ;  /* 0x00000000070f7224 */ /* 0x000fc800078e0202 */
[----:B------:R-:W-:-:S05]  /*0d30*/  IMAD.WIDE R12, R15, 0x8, R12 ;  /* 0x000000080f0c7825 */ /* 0x000fca00078e020c */
[----:B------:R-:W3:Y:S01]  /*0d40*/  LDG.E.64 R16, desc[UR6][R12.64] ;  /* 0x000000060c107981 */ /* 0x000ee2000c1e1b00 */
[----:B-1----:R-:W-:Y:S01]  /*0d50*/  UISETP.GE.U32.AND UP0, UPT, UR4, 0x8, UPT ;  /* 0x000000080400788c */ /* 0x002fe2000bf06070 */
[----:B------:R-:W-:Y:S01]  /*0d60*/  BSSY.RECONVERGENT B0, `(.L_x_26) ;  /* 0x0000012000007945 */ /* 0x000fe20003800200 */
[----:B--2---:R-:W0:Y:S01]  /*0d70*/  MUFU.RCP64H R15, R19 ;  /* 0x00000013000f7308 */ /* 0x004e220000001800 */
[----:B---3--:R-:W-:Y:S01]  /*0d80*/  FSETP.GEU.AND P1, PT, |R17|, 6.5827683646048100446e-37, PT ;  /* 0x036000001100780b */ /* 0x008fe20003f2e200 */
[----:B0-----:R-:W-:-:S08]  /*0d90*/  DFMA R20, -R18, R14, 1 ;  /* 0x3ff000001214742b */ /* 0x001fd0000000010e */
[----:B------:R-:W-:-:S08]  /*0da0*/  DFMA R20, R20, R20, R20 ;  /* 0x000000141414722b */ /* 0x000fd00000000014 */
[----:B------:R-:W-:-:S08]  /*0db0*/  DFMA R20, R14, R20, R14 ;  /* 0x000000140e14722b */ /* 0x000fd0000000000e */
[----:B------:R-:W-:-:S08]  /*0dc0*/  DFMA R14, -R18, R20, 1 ;  /* 0x3ff00000120e742b */ /* 0x000fd00000000114 */
[----:B------:R-:W-:-:S08]  /*0dd0*/  DFMA R14, R20, R14, R20 ;  /* 0x0000000e140e722b */ /* 0x000fd00000000014 */
[----:B------:R-:W-:-:S08]  /*0de0*/  DMUL R20, R16, R14 ;  /* 0x0000000e10147228 */ /* 0x000fd00000000000 */
[----:B------:R-:W-:-:S08]  /*0df0*/  DFMA R22, -R18, R20, R16 ;  /* 0x000000141216722b */ /* 0x000fd00000000110 */
[----:B------:R-:W-:-:S10]  /*0e00*/  DFMA R14, R14, R22, R20 ;  /* 0x000000160e0e722b */ /* 0x000fd40000000014 */
[----:B------:R-:W-:-:S05]  /*0e10*/  FFMA R0, RZ, R19, R15 ;  /* 0x00000013ff007223 */ /* 0x000fca000000000f */
[----:B------:R-:W-:-:S13]  /*0e20*/  FSETP.GT.AND P0, PT, |R0|, 1.469367938527859385e-39, PT ;  /* 0x001000000000780b */ /* 0x000fda0003f04200 */
[----:B------:R-:W-:Y:S05]  /*0e30*/  @P0 BRA P1, `(.L_x_27) ;  /* 0x0000000000100947 */ /* 0x000fea0000800000 */
[----:B------:R-:W-:-:S07]  /*0e40*/  MOV R0, 0xe60 ;  /* 0x00000e6000007802 */ /* 0x000fce0000000f00 */
[----:B------:R-:W-:Y:S05]  /*0e50*/  CALL.REL.NOINC `($__internal_0_$__cuda_sm20_div_rn_f64_full) ;  /* 0x0000000800d87944 */ /* 0x000fea0003c00000 */
[----:B------:R-:W-:Y:S01]  /*0e60*/  IMAD.MOV.U32 R14, RZ, RZ, R22 ;  /* 0x000000ffff0e7224 */ /* 0x000fe200078e0016 */
[----:B------:R-:W-:-:S07]  /*0e70*/  MOV R15, R23 ;  /* 0x00000017000f7202 */ /* 0x000fce0000000f00 */
.L_x_27:
[----:B------:R-:W-:Y:S05]  /*0e80*/  BSYNC.RECONVERGENT B0 ;  /* 0x0000000000007941 */ /* 0x000fea0003800200 */
.L_x_26:
[----:B------:R0:W-:Y:S01]  /*0e90*/  STG.E.64 desc[UR6][R12.64], R14 ;  /* 0x0000000e0c007986 */ /* 0x0001e2000c101b06 */
[----:B------:R-:W-:Y:S01]  /*0ea0*/  IMAD.MOV.U32 R0, RZ, RZ, RZ ;  /* 0x000000ffff007224 */ /* 0x000fe200078e00ff */
[----:B------:R-:W-:Y:S06]  /*0eb0*/  BAR.SYNC.DEFER_BLOCKING 0x0 ;  /* 0x0000000000007b1d */ /* 0x000fec0000010000 */
[----:B------:R-:W-:Y:S05]  /*0ec0*/  BRA.U !UP0, `(.L_x_28) ;  /* 0x0000000508407547 */ /* 0x000fea000b800000 */
[----:B------:R-:W-:-:S05]  /*0ed0*/  UMOV UR4, URZ ;  /* 0x000000ff00047c82 */ /* 0x000fca0008000000 */
.L_x_29:
[----:B------:R-:W0:Y:S01]  /*0ee0*/  LDC R0, c[0x0][0x38c] ;  /* 0x0000e300ff007b82 */ /* 0x000e220000000800 */
[----:B------:R-:W-:-:S07]  /*0ef0*/  ISETP.NE.AND P0, PT, R7, UR4, PT ;  /* 0x0000000407007c0c */ /* 0x000fce000bf05270 */
[----:B--2---:R-:W1:Y:S06]  /*0f00*/  LDC.64 R16, c[0x0][0x380] ;  /* 0x0000e000ff107b82 */ /* 0x004e6c0000000a00 */
[----:B------:R-:W2:Y:S01]  /*0f10*/  @P0 LDG.E.64 R20, desc[UR6][R12.64] ;  /* 0x000000060c140981 */ /* 0x000ea2000c1e1b00 */
[C---:B0-----:R-:W-:Y:S02]  /*0f20*/  IMAD R15, R0.reuse, UR4, R2 ;  /* 0x00000004000f7c24 */ /* 0x041fe4000f8e0202 */
[----:B------:R-:W-:Y:S02]  /*0f30*/  IMAD R19, R0, UR4, R7 ;  /* 0x0000000400137c24 */ /* 0x000fe4000f8e0207 */
[----:B-1----:R-:W-:-:S04]  /*0f40*/  IMAD.WIDE R14, R15, 0x8, R16 ;  /* 0x000000080f0e7825 */ /* 0x002fc800078e0210 */
[----:B------:R-:W-:Y:S02]  /*0f50*/  IMAD.WIDE R16, R19, 0x8, R16 ;  /* 0x0000000813107825 */ /* 0x000fe400078e0210 */
[----:B------:R-:W2:Y:S04]  /*0f60*/  @P0 LDG.E.64 R18, desc[UR6][R14.64] ;  /* 0x000000060e120981 */ /* 0x000ea8000c1e1b00 */
[----:B------:R-:W2:Y:S01]  /*0f70*/  @P0 LDG.E.64 R22, desc[UR6][R16.64] ;  /* 0x0000000610160981 */ /* 0x000ea2000c1e1b00 */
[----:B------:R-:W-:-:S06]  /*0f80*/  UIADD3 UR5, UPT, UPT, UR4, 0x1, URZ ;  /* 0x0000000104057890 */ /* 0x000fcc000fffe0ff */
[----:B------:R-:W-:Y:S01]  /*0f90*/  ISETP.NE.AND P1, PT, R7, UR5, PT ;  /* 0x0000000507007c0c */ /* 0x000fe2000bf25270 */
[----:B--2---:R-:W-:Y:S01]  /*0fa0*/  @P0 DFMA R24, -R20, R22, R18 ;  /* 0x000000161418022b */ /* 0x004fe20000000112 */
[----:B------:R-:W-:-:S04]  /*0fb0*/  IMAD.WIDE R18, R0, 0x8, R14 ;  /* 0x0000000800127825 */ /* 0x000fc800078e020e */
[----:B------:R-:W-:Y:S02]  /*0fc0*/  IMAD.WIDE R20, R0, 0x8, R16 ;  /* 0x0000000800147825 */ /* 0x000fe400078e0210 */
[----:B------:R0:W-:Y:S05]  /*0fd0*/  @P0 STG.E.64 desc[UR6][R14.64], R24 ;  /* 0x000000180e000986 */ /* 0x0001ea000c101b06 */
[----:B------:R-:W2:Y:S04]  /*0fe0*/  @P1 LDG.E.64 R22, desc[UR6][R18.64] ;  /* 0x0000000612161981 */ /* 0x000ea8000c1e1b00 */
[----:B------:R-:W2:Y:S04]  /*0ff0*/  @P1 LDG.E.64 R26, desc[UR6][R12.64] ;  /* 0x000000060c1a1981 */ /* 0x000ea8000c1e1b00 */
[----:B------:R-:W2:Y:S01]  /*1000*/  @P1 LDG.E.64 R28, desc[UR6][R20.64] ;  /* 0x00000006141c1981 */ /* 0x000ea2000c1e1b00 */
[----:B------:R-:W-:-:S06]  /*1010*/  UIADD3 UR5, UPT, UPT, UR4, 0x2, URZ ;  /* 0x0000000204057890 */ /* 0x000fcc000fffe0ff */
[----:B------:R-:W-:Y:S01]  /*1020*/  ISETP.NE.AND P0, PT, R7, UR5, PT ;  /* 0x0000000507007c0c */ /* 0x000fe2000bf05270 */
[----:B------:R-:W-:Y:S01]  /*1030*/  IMAD.WIDE R16, R0, 0x8, R18 ;  /* 0x0000000800107825 */ /* 0x000fe200078e0212 */
[----:B--2---:R-:W-:-:S03]  /*1040*/  @P1 DFMA R26, -R26, R28, R22 ;  /* 0x0000001c1a1a122b */ /* 0x004fc60000000116 */
[----:B------:R-:W-:-:S04]  /*1050*/  IMAD.WIDE R22, R0, 0x8, R20 ;  /* 0x0000000800167825 */ /* 0x000fc800078e0214 */
[----:B------:R1:W-:Y:S04]  /*1060*/  @P1 STG.E.64 desc[UR6][R18.64], R26 ;  /* 0x0000001a12001986 */ /* 0x0003e8000c101b06 */
[----:B------:R-:W2:Y:S04]  /*1070*/  @P0 LDG.E.64 R28, desc[UR6][R16.64] ;  /* 0x00000006101c0981 */ /* 0x000ea8000c1e1b00 */
[----:B0-----:R-:W2:Y:S04]  /*1080*/  @P0 LDG.E.64 R14, desc[UR6][R12.64] ;  /* 0x000000060c0e0981 */ /* 0x001ea8000c1e1b00 */
        /* <DEDUP_REMOVED lines=8> */
[----:B-1----:R-:W2:Y:S04]  /*1110*/  @P1 LDG.E.64 R18, desc[UR6][R12.64] ;  /* 0x000000060c121981 */ /* 0x002ea8000c1e1b00 */
        /* <DEDUP_REMOVED lines=30> */
[----:B--2---:R-:W-:Y:S01]  /*1300*/  @P0 DFMA R24, -R18, R24, R28 ;  /* 0x000000181218022b */ /* 0x004fe2000000011c */
[----:B------:R-:W-:-:S04]  /*1310*/  IMAD.WIDE R28, R0, 0x8, R22 ;  /* 0x00000008001c7825 */ /* 0x000fc800078e0216 */
[----:B------:R-:W-:Y:S02]  /*1320*/  IMAD.WIDE R18, R0, 0x8, R14 ;  /* 0x0000000800127825 */ /* 0x000fe400078e020e */
[----:B------:R2:W-:Y:S05]  /*1330*/  @P0 STG.E.64 desc[UR6][R14.64], R24 ;  /* 0x000000180e000986 */ /* 0x0005ea000c101b06 */
[----:B------:R-:W3:Y:S04]  /*1340*/  @P1 LDG.E.64 R28, desc[UR6][R28.64] ;  /* 0x000000061c1c1981 */ /* 0x000ee8000c1e1b00 */
[----:B-1----:R-:W3:Y:S04]  /*1350*/  @P1 LDG.E.64 R16, desc[UR6][R18.64] ;  /* 0x0000000612101981 */ /* 0x002ee8000c1e1b00 */
[----:B------:R-:W3:Y:S01]  /*1360*/  @P1 LDG.E.64 R20, desc[UR6][R12.64] ;  /* 0x000000060c141981 */ /* 0x000ee2000c1e1b00 */
[----:B------:R-:W-:-:S06]  /*1370*/  UIADD3 UR4, UPT, UPT, UR4, 0x8, URZ ;  /* 0x0000000804047890 */ /* 0x000fcc000fffe0ff */
[----:B------:R-:W-:Y:S01]  /*1380*/  ISETP.NE.AND P0, PT, R5, UR4, PT ;  /* 0x0000000405007c0c */ /* 0x000fe2000bf05270 */
[----:B---3--:R-:W-:-:S07]  /*1390*/  @P1 DFMA R16, -R20, R28, R16 ;  /* 0x0000001c1410122b */ /* 0x008fce0000000110 */
[----:B------:R2:W-:Y:S05]  /*13a0*/  @P1 STG.E.64 desc[UR6][R18.64], R16 ;  /* 0x0000001012001986 */ /* 0x0005ea000c101b06 */
[----:B------:R-:W-:Y:S05]  /*13b0*/  @P0 BRA `(.L_x_29) ;  /* 0xfffffff800c80947 */ /* 0x000fea000383ffff */
[----:B------:R-:W-:-:S07]  /*13c0*/  IMAD.MOV.U32 R0, RZ, RZ, R5 ;  /* 0x000000ffff007224 */ /* 0x000fce00078e0005 */
.L_x_28:
[----:B------:R-:W-:-:S13]  /*13d0*/  ISETP.NE.AND P0, PT, R3, RZ, PT ;  /* 0x000000ff0300720c */ /* 0x000fda0003f05270 */
[----:B------:R-:W-:Y:S05]  /*13e0*/  @!P0 BRA `(.L_x_30) ;  /* 0x00000004005c8947 */ /* 0x000fea0003800000 */
[----:B0-2---:R-:W-:-:S04]  /*13f0*/  IADD3 R14, PT, PT, R3, -0x1, RZ ;  /* 0xffffffff030e7810 */ /* 0x005fc80007ffe0ff */
[----:B------:R-:W-:-:S13]  /*1400*/  ISETP.GE.U32.AND P0, PT, R14, 0x3, PT ;  /* 0x000000030e00780c */ /* 0x000fda0003f06070 */
[----:B------:R-:W-:Y:S05]  /*1410*/  @!P0 BRA `(.L_x_31) ;  /* 0x0000000000a48947 */ /* 0x000fea0003800000 */
[----:B------:R-:W0:Y:S01]  /*1420*/  LDC R23, c[0x0][0x38c] ;  /* 0x0000e300ff177b82 */ /* 0x000e220000000800 */
[----:B------:R-:W-:-:S07]  /*1430*/  ISETP.NE.AND P0, PT, R0, R7, PT ;  /* 0x000000070000720c */ /* 0x000fce0003f05270 */
[----:B------:R-:W1:Y:S01]  /*1440*/  LDC.64 R18, c[0x0][0x380] ;  /* 0x0000e000ff127b82 */ /* 0x000e620000000a00 */
[CC--:B0-----:R-:W-:Y:S02]  /*1450*/  IMAD R17, R0.reuse, R23.reuse, R2 ;  /* 0x0000001700117224 */ /* 0x0c1fe400078e0202 */
[----:B------:R-:W-:Y:S02]  /*1460*/  IMAD R15, R0, R23, R7 ;  /* 0x00000017000f7224 */ /* 0x000fe400078e0207 */
[----:B-1----:R-:W-:-:S04]  /*1470*/  IMAD.WIDE R16, R17, 0x8, R18 ;  /* 0x0000000811107825 */ /* 0x002fc800078e0212 */
[----:B------:R-:W-:Y:S01]  /*1480*/  IMAD.WIDE R18, R15, 0x8, R18 ;  /* 0x000000080f127825 */ /* 0x000fe200078e0212 */
[----:B------:R-:W2:Y:S04]  /*1490*/  @P0 LDG.E.64 R24, desc[UR6][R16.64] ;  /* 0x0000000610180981 */ /* 0x000ea8000c1e1b00 */
[----:B------:R-:W2:Y:S04]  /*14a0*/  @P0 LDG.E.64 R14, desc[UR6][R12.64] ;  /* 0x000000060c0e0981 */ /* 0x000ea8000c1e1b00 */
[----:B------:R-:W2:Y:S01]  /*14b0*/  @P0 LDG.E.64 R20, desc[UR6][R18.64] ;  /* 0x0000000612140981 */ /* 0x000ea2000c1e1b00 */
[----:B------:R-:W-:-:S05]  /*14c0*/  VIADD R22, R0, 0x1 ;  /* 0x0000000100167836 */ /* 0x000fca0000000000 */
[----:B------:R-:W-:Y:S01]  /*14d0*/  ISETP.NE.AND P1, PT, R22, R7, PT ;  /* 0x000000071600720c */ /* 0x000fe20003f25270 */
[----:B--2---:R-:W-:Y:S01]  /*14e0*/  @P0 DFMA R30, -R14, R20, R24 ;  /* 0x000000140e1e022b */ /* 0x004fe20000000118 */
[----:B------:R-:W-:-:S04]  /*14f0*/  IMAD.WIDE R14, R23, 0x8, R16 ;  /* 0x00000008170e7825 */ /* 0x000fc800078e0210 */
[----:B------:R-:W-:Y:S02]  /*1500*/  IMAD.WIDE R20, R23, 0x8, R18 ;  /* 0x0000000817147825 */ /* 0x000fe400078e0212 */
[----:B------:R0:W-:Y:S05]  /*1510*/  @P0 STG.E.64 desc[UR6][R16.64], R30 ;  /* 0x0000001e10000986 */ /* 0x0001ea000c101b06 */
[----:B------:R-:W2:Y:S04]  /*1520*/  @P1 LDG.E.64 R28, desc[UR6][R14.64] ;  /* 0x000000060e1c1981 */ /* 0x000ea8000c1e1b00 */
[----:B------:R-:W2:Y:S04]  /*1530*/  @P1 LDG.E.64 R24, desc[UR6][R12.64] ;  /* 0x000000060c181981 */ /* 0x000ea8000c1e1b00 */
[----:B------:R-:W2:Y:S01]  /*1540*/  @P1 LDG.E.64 R26, desc[UR6][R20.64] ;  /* 0x00000006141a1981 */ /* 0x000ea2000c1e1b00 */
[----:B------:R-:W-:-:S05]  /*1550*/  VIADD R22, R0, 0x2 ;  /* 0x0000000200167836 */ /* 0x000fca0000000000 */
[----:B------:R-:W-:Y:S01]  /*1560*/  ISETP.NE.AND P0, PT, R22, R7, PT ;  /* 0x000000071600720c */ /* 0x000fe20003f05270 */
[----:B------:R-:W-:Y:S01]  /*1570*/  IMAD.WIDE R18, R23, 0x8, R14 ;  /* 0x0000000817127825 */ /* 0x000fe200078e020e */
[----:B--2---:R-:W-:-:S03]  /*1580*/  @P1 DFMA R26, -R24, R26, R28 ;  /* 0x0000001a181a122b */ /* 0x004fc6000000011c */
[----:B------:R-:W-:-:S04]  /*1590*/  IMAD.WIDE R24, R23, 0x8, R20 ;  /* 0x0000000817187825 */ /* 0x000fc800078e0214 */
[----:B------:R1:W-:Y:S04]  /*15a0*/  @P1 STG.E.64 desc[UR6][R14.64], R26 ;  /* 0x0000001a0e001986 */ /* 0x0003e8000c101b06 */
[----:B------:R-:W2:Y:S04]  /*15b0*/  @P0 LDG.E.64 R28, desc[UR6][R18.64] ;  /* 0x00000006121c0981 */ /* 0x000ea8000c1e1b00 */
[----:B0-----:R-:W2:Y:S04]  /*15c0*/  @P0 LDG.E.64 R16, desc[UR6][R12.64] ;  /* 0x000000060c100981 */ /* 0x001ea8000c1e1b00 */
[----:B------:R-:W2:Y:S01]  /*15d0*/  @P0 LDG.E.64 R30, desc[UR6][R24.64] ;  /* 0x00000006181e0981 */ /* 0x000ea2000c1e1b00 */
[----:B------:R-:W-:Y:S01]  /*15e0*/  IADD3 R20, PT, PT, R0, 0x3, RZ ;  /* 0x0000000300147810 */ /* 0x000fe20007ffe0ff */
[----:B--2---:R-:W-:-:S07]  /*15f0*/  @P0 DFMA R16, -R16, R30, R28 ;  /* 0x0000001e1010022b */ /* 0x004fce000000011c */
[----:B------:R1:W-:Y:S01]  /*1600*/  @P0 STG.E.64 desc[UR6][R18.64], R16 ;  /* 0x0000001012000986 */ /* 0x0003e2000c101b06 */
[----:B------:R-:W-:Y:S01]  /*1610*/  ISETP.NE.AND P0, PT, R20, R7, PT ;  /* 0x000000071400720c */ /* 0x000fe20003f05270 */
[----:B------:R-:W-:-:S04]  /*1620*/  IMAD.WIDE R20, R23, 0x8, R24 ;  /* 0x0000000817147825 */ /* 0x000fc800078e0218 */
[----:B------:R-:W-:-:S08]  /*1630*/  IMAD.WIDE R22, R23, 0x8, R18 ;  /* 0x0000000817167825 */ /* 0x000fd000078e0212 */
[----:B-1----:R-:W-:Y:S05]  /*1640*/  @!P0 BRA `(.L_x_32) ;  /* 0x0000000000148947 */ /* 0x002fea0003800000 */
[----:B------:R-:W2:Y:S04]  /*1650*/  LDG.E.64 R18, desc[UR6][R20.64] ;  /* 0x0000000614127981 */ /* 0x000ea8000c1e1b00 */
[----:B------:R-:W2:Y:S04]  /*1660*/  LDG.E.64 R14, desc[UR6][R22.64] ;  /* 0x00000006160e7981 */ /* 0x000ea8000c1e1b00 */
[----:B------:R-:W2:Y:S02]  /*1670*/  LDG.E.64 R16, desc[UR6][R12.64] ;  /* 0x000000060c107981 */ /* 0x000ea4000c1e1b00 */
[----:B--2---:R-:W-:-:S07]  /*1680*/  DFMA R14, -R16, R18, R14 ;  /* 0x00000012100e722b */ /* 0x004fce000000010e */
[----:B------:R0:W-:Y:S04]  /*1690*/  STG.E.64 desc[UR6][R22.64], R14 ;  /* 0x0000000e16007986 */ /* 0x0001e8000c101b06 */
.L_x_32:
[----:B------:R-:W-:-:S07]  /*16a0*/  VIADD R0, R0, 0x4 ;  /* 0x0000000400007836 */ /* 0x000fce0000000000 */
.L_x_31:
[----:B------:R-:W-:-:S13]  /*16b0*/  ISETP.NE.AND P0, PT, R4, RZ, PT ;  /* 0x000000ff0400720c */ /* 0x000fda0003f05270 */
[----:B------:R-:W-:Y:S05]  /*16c0*/  @!P0 BRA `(.L_x_30) ;  /* 0x0000000000a48947 */ /* 0x000fea0003800000 */
[----:B------:R-:W-:-:S13]  /*16d0*/  ISETP.NE.AND P0, PT, R4, 0x1, PT ;  /* 0x000000010400780c */ /* 0x000fda0003f05270 */
[----:B------:R-:W-:Y:S05]  /*16e0*/  @!P0 BRA `(.L_x_33) ;  /* 0x00000000005c8947 */ /* 0x000fea0003800000 */
[----:B------:R-:W0:Y:S01]  /*16f0*/  LDC R25, c[0x0][0x38c] ;  /* 0x0000e300ff197b82 */ /* 0x000e220000000800 */
[----:B------:R-:W-:-:S07]  /*1700*/  ISETP.NE.AND P0, PT, R0, R7, PT ;  /* 0x000000070000720c */ /* 0x000fce0003f05270 */
[----:B------:R-:W1:Y:S06]  /*1710*/  LDC.64 R16, c[0x0][0x380] ;  /* 0x0000e000ff107b82 */ /* 0x000e6c0000000a00 */
[----:B------:R-:W2:Y:S01]  /*1720*/  @P0 LDG.E.64 R20, desc[UR6][R12.64] ;  /* 0x000000060c140981 */ /* 0x000ea2000c1e1b00 */
[CC--:B0-----:R-:W-:Y:S02]  /*1730*/  IMAD R15, R0.reuse, R25.reuse, R2 ;  /* 0x00000019000f7224 */ /* 0x0c1fe400078e0202 */
[----:B------:R-:W-:Y:S02]  /*1740*/  IMAD R19, R0, R25, R7 ;  /* 0x0000001900137224 */ /* 0x000fe400078e0207 */
[----:B-1----:R-:W-:-:S04]  /*1750*/  IMAD.WIDE R14, R15, 0x8, R16 ;  /* 0x000000080f0e7825 */ /* 0x002fc800078e0210 */
[----:B------:R-:W-:Y:S02]  /*1760*/  IMAD.WIDE R16, R19, 0x8, R16 ;  /* 0x0000000813107825 */ /* 0x000fe400078e0210 */
[----:B------:R-:W2:Y:S04]  /*1770*/  @P0 LDG.E.64 R18, desc[UR6][R14.64] ;  /* 0x000000060e120981 */ /* 0x000ea8000c1e1b00 */
[----:B------:R-:W2:Y:S02]  /*1780*/  @P0 LDG.E.64 R22, desc[UR6][R16.64] ;  /* 0x0000000610160981 */ /* 0x000ea4000c1e1b00 */
[----:B--2---:R-:W-:Y:S01]  /*1790*/  @P0 DFMA R18, -R20, R22, R18 ;  /* 0x000000161412022b */ /* 0x004fe20000000112 */
[----:B------:R-:W-:-:S06]  /*17a0*/  VIADD R20, R0, 0x1 ;  /* 0x0000000100147836 */ /* 0x000fcc0000000000 */
[----:B------:R0:W-:Y:S01]  /*17b0*/  @P0 STG.E.64 desc[UR6][R14.64], R18 ;  /* 0x000000120e000986 */ /* 0x0001e2000c101b06 */
[----:B------:R-:W-:-:S13]  /*17c0*/  ISETP.NE.AND P0, PT, R20, R7, PT ;  /* 0x000000071400720c */ /* 0x000fda0003f05270 */
[----:B0-----:R-:W-:Y:S05]  /*17d0*/  @!P0 BRA `(.L_x_34) ;  /* 0x00000000001c8947 */ /* 0x001fea0003800000 */
[C---:B------:R-:W-:Y:S01]  /*17e0*/  IMAD.WIDE R20, R25.reuse, 0x8, R16 ;  /* 0x0000000819147825 */ /* 0x040fe200078e0210 */
[----:B------:R-:W2:Y:S03]  /*17f0*/  LDG.E.64 R18, desc[UR6][R12.64] ;  /* 0x000000060c127981 */ /* 0x000ea6000c1e1b00 */
[----:B------:R-:W-:Y:S02]  /*1800*/  IMAD.WIDE R14, R25, 0x8, R14 ;  /* 0x00000008190e7825 */ /* 0x000fe400078e020e */
[----:B------:R-:W2:Y:S04]  /*1810*/  LDG.E.64 R20, desc[UR6][R20.64] ;  /* 0x0000000614147981 */ /* 0x000ea8000c1e1b00 */
[----:B------:R-:W2:Y:S02]  /*1820*/  LDG.E.64 R16, desc[UR6][R14.64] ;  /* 0x000000060e107981 */ /* 0x000ea4000c1e1b00 */
[----:B--2---:R-:W-:-:S07]  /*1830*/  DFMA R16, -R18, R20, R16 ;  /* 0x000000141210722b */ /* 0x004fce0000000110 */
[----:B------:R0:W-:Y:S04]  /*1840*/  STG.E.64 desc[UR6][R14.64], R16 ;  /* 0x000000100e007986 */ /* 0x0001e8000c101b06 */
.L_x_34:
[----:B------:R-:W-:-:S07]  /*1850*/  IADD3 R0, PT, PT, R0, 0x2, RZ ;  /* 0x0000000200007810 */ /* 0x000fce0007ffe0ff */
.L_x_33:
[----:B------:R-:W1:Y:S02]  /*1860*/  LDCU UR4, c[0x0][0x388] ;  /* 0x00007100ff0477ac */ /* 0x000e640008000800 */
[----:B-1----:R-:W-:-:S09]  /*1870*/  ULOP3.LUT UP0, URZ, UR4, 0x1, URZ, 0xc0, !UPT ;  /* 0x0000000104ff7892 */ /* 0x002fd2000f80c0ff */
[----:B------:R-:W-:Y:S05]  /*1880*/  BRA.U !UP0, `(.L_x_30) ;  /* 0x0000000108347547 */ /* 0x000fea000b800000 */
[----:B------:R-:W-:-:S13]  /*1890*/  ISETP.NE.AND P0, PT, R0, R7, PT ;  /* 0x000000070000720c */ /* 0x000fda0003f05270 */
[----:B------:R-:W-:Y:S05]  /*18a0*/  @!P0 BRA `(.L_x_30) ;  /* 0x00000000002c8947 */ /* 0x000fea0003800000 */
[----:B0-----:R-:W0:Y:S01]  /*18b0*/  LDC.64 R14, c[0x0][0x380] ;  /* 0x0000e000ff0e7b82 */ /* 0x001e220000000a00 */
[----:B------:R-:W1:Y:S01]  /*18c0*/  LDCU UR4, c[0x0][0x38c] ;  /* 0x00007180ff0477ac */ /* 0x000e620008000800 */
[----:B------:R-:W2:Y:S01]  /*18d0*/  LDG.E.64 R12, desc[UR6][R12.64] ;  /* 0x000000060c0c7981 */ /* 0x000ea2000c1e1b00 */
[C---:B-1----:R-:W-:Y:S02]  /*18e0*/  IMAD R19, R0.reuse, UR4, R7 ;  /* 0x0000000400137c24 */ /* 0x042fe4000f8e0207 */
[----:B------:R-:W-:Y:S02]  /*18f0*/  IMAD R17, R0, UR4, R2 ;  /* 0x0000000400117c24 */ /* 0x000fe4000f8e0202 */
[----:B0-----:R-:W-:-:S04]  /*1900*/  IMAD.WIDE R18, R19, 0x8, R14 ;  /* 0x0000000813127825 */ /* 0x001fc800078e020e */
[----:B------:R-:W-:Y:S02]  /*1910*/  IMAD.WIDE R14, R17, 0x8, R14 ;  /* 0x00000008110e7825 */ /* 0x000fe400078e020e */
[----:B------:R-:W2:Y:S04]  /*1920*/  LDG.E.64 R18, desc[UR6][R18.64] ;  /* 0x0000000612127981 */ /* 0x000ea8000c1e1b00 */
[----:B------:R-:W2:Y:S02]  /*1930*/  LDG.E.64 R16, desc[UR6][R14.64] ;  /* 0x000000060e107981 */ /* 0x000ea4000c1e1b00 */
[----:B--2---:R-:W-:-:S07]  /*1940*/  DFMA R16, -R12, R18, R16 ;  /* 0x000000120c10722b */ /* 0x004fce0000000110 */
[----:B------:R1:W-:Y:S04]  /*1950*/  STG.E.64 desc[UR6][R14.64], R16 ;  /* 0x000000100e007986 */ /* 0x0003e8000c101b06 */
.L_x_30:
[----:B------:R-:W3:Y:S01]  /*1960*/  LDCU UR4, c[0x0][0x388] ;  /* 0x00007100ff0477ac */ /* 0x000ee20008000800 */
[----:B------:R-:W-:Y:S01]  /*1970*/  VIADD R7, R7, 0x1 ;  /* 0x0000000107077836 */ /* 0x000fe20000000000 */
[----:B------:R-:W-:Y:S04]  /*1980*/  BAR.SYNC.DEFER_BLOCKING 0x0 ;  /* 0x0000000000007b1d */ /* 0x000fe80000010000 */
[----:B---3--:R-:W-:-:S13]  /*1990*/  ISETP.NE.AND P0, PT, R7, UR4, PT ;  /* 0x0000000407007c0c */ /* 0x008fda000bf05270 */
[----:B------:R-:W-:Y:S05]  /*19a0*/  @P0 BRA `(.L_x_35) ;  /* 0xffffffe400e00947 */ /* 0x000fea000383ffff */
[----:B------:R-:W-:Y:S05]  /*19b0*/  EXIT ;  /* 0x000000000000794d */ /* 0x000fea0003800000 */
        .weak           $__internal_0_$__cuda_sm20_div_rn_f64_full
        .type           $__internal_0_$__cuda_sm20_div_rn_f64_full,@function
        .size           $__internal_0_$__cuda_sm20_div_rn_f64_full,(.L_x_42 - $__internal_0_$__cuda_sm20_div_rn_f64_full)
$__internal_0_$__cuda_sm20_div_rn_f64_full:
[----:B------:R-:W-:Y:S01]  /*19c0*/  MOV R15, R17 ;  /* 0x00000011000f7202 */ /* 0x000fe20000000f00 */
[----:B------:R-:W-:Y:S01]  /*19d0*/  IMAD.MOV.U32 R14, RZ, RZ, R16 ;  /* 0x000000ffff0e7224 */ /* 0x000fe200078e0010 */
[----:B------:R-:W-:Y:S01]  /*19e0*/  FSETP.GEU.AND P0, PT, |R19|, 1.469367938527859385e-39, PT ;  /* 0x001000001300780b */ /* 0x000fe20003f0e200 */
[----:B------:R-:W-:Y:S01]  /*19f0*/  IMAD.MOV.U32 R29, RZ, RZ, 0x1ca00000 ;  /* 0x1ca00000ff1d7424 */ /* 0x000fe200078e00ff */
[----:B------:R-:W-:Y:S01]  /*1a00*/  FSETP.GEU.AND P2, PT, |R15|, 1.469367938527859385e-39, PT ;  /* 0x001000000f00780b */ /* 0x000fe20003f4e200 */
[----:B------:R-:W-:Y:S01]  /*1a10*/  IMAD.MOV.U32 R24, RZ, RZ, 0x1 ;  /* 0x00000001ff187424 */ /* 0x000fe200078e00ff */
[----:B------:R-:W-:Y:S01]  /*1a20*/  LOP3.LUT R16, R19, 0x800fffff, RZ, 0xc0, !PT ;  /* 0x800fffff13107812 */ /* 0x000fe200078ec0ff */
[----:B------:R-:W-:Y:S01]  /*1a30*/  BSSY.RECONVERGENT B1, `(.L_x_36) ;  /* 0x0000052000017945 */ /* 0x000fe20003800200 */
[----:B------:R-:W-:Y:S02]  /*1a40*/  LOP3.LUT R28, R15, 0x7ff00000, RZ, 0xc0, !PT ;  /* 0x7ff000000f1c7812 */ /* 0x000fe400078ec0ff */
[----:B------:R-:W-:Y:S01]  /*1a50*/  LOP3.LUT R17, R16, 0x3ff00000, RZ, 0xfc, !PT ;  /* 0x3ff0000010117812 */ /* 0x000fe200078efcff */
[----:B------:R-:W-:Y:S01]  /*1a60*/  IMAD.MOV.U32 R16, RZ, RZ, R18 ;  /* 0x000000ffff107224 */ /* 0x000fe200078e0012 */
[----:B------:R-:W-:-:S02]  /*1a70*/  LOP3.LUT R31, R19, 0x7ff00000, RZ, 0xc0, !PT ;  /* 0x7ff00000131f7812 */ /* 0x000fc400078ec0ff */
[----:B------:R-:W-:Y:S01]  /*1a80*/  MOV R20, R14 ;  /* 0x0000000e00147202 */ /* 0x000fe20000000f00 */
[----:B------:R-:W-:Y:S01]  /*1a90*/  @!P0 DMUL R16, R18, 8.98846567431157953865e+307 ;  /* 0x7fe0000012108828 */ /* 0x000fe20000000000 */
[----:B------:R-:W-:Y:S01]  /*1aa0*/  ISETP.GE.U32.AND P1, PT, R28, R31, PT ;  /* 0x0000001f1c00720c */ /* 0x000fe20003f26070 */
[----:B------:R-:W-:Y:S01]  /*1ab0*/  @!P2 IMAD.MOV.U32 R22, RZ, RZ, RZ ;  /* 0x000000ffff16a224 */ /* 0x000fe200078e00ff */
[----:B------:R-:W-:-:S03]  /*1ac0*/  @!P2 LOP3.LUT R21, R19, 0x7ff00000, RZ, 0xc0, !PT ;  /* 0x7ff000001315a812 */ /* 0x000fc600078ec0ff */
[----:B------:R-:W0:Y:S01]  /*1ad0*/  MUFU.RCP64H R25, R17 ;  /* 0x0000001100197308 */ /* 0x000e220000001800 */
[----:B------:R-:W-:Y:S02]  /*1ae0*/  @!P2 ISETP.GE.U32.AND P3, PT, R28, R21, PT ;  /* 0x000000151c00a20c */ /* 0x000fe40003f66070 */
[C---:B------:R-:W-:Y:S02]  /*1af0*/  SEL R21, R29.reuse, 0x63400000, !P1 ;  /* 0x634000001d157807 */ /* 0x040fe40004800000 */
[----:B------:R-:W-:Y:S02]  /*1b00*/  @!P2 SEL R23, R29, 0x63400000, !P3 ;  /* 0x634000001d17a807 */ /* 0x000fe40005800000 */
[--C-:B------:R-:W-:Y:S02]  /*1b10*/  LOP3.LUT R21, R21, 0x800fffff, R15.reuse, 0xf8, !PT ;  /* 0x800fffff15157812 */ /* 0x100fe400078ef80f */
[----:B------:R-:W-:Y:S02]  /*1b20*/  @!P2 LOP3.LUT R23, R23, 0x80000000, R15, 0xf8, !PT ;  /* 0x800000001717a812 */ /* 0x000fe400078ef80f */
[----:B------:R-:W-:-:S02]  /*1b30*/  @!P0 LOP3.LUT R31, R17, 0x7ff00000, RZ, 0xc0, !PT ;  /* 0x7ff00000111f8812 */ /* 0x000fc400078ec0ff */
[----:B------:R-:W-:-:S06]  /*1b40*/  @!P2 LOP3.LUT R23, R23, 0x100000, RZ, 0xfc, !PT ;  /* 0x001000001717a812 */ /* 0x000fcc00078efcff */
[----:B------:R-:W-:Y:S02]  /*1b50*/  @!P2 DFMA R20, R20, 2, -R22 ;  /* 0x400000001414a82b */ /* 0x000fe40000000816 */
[----:B0-----:R-:W-:-:S08]  /*1b60*/  DFMA R22, R24, -R16, 1 ;  /* 0x3ff000001816742b */ /* 0x001fd00000000810 */
[----:B------:R-:W-:-:S08]  /*1b70*/  DFMA R22, R22, R22, R22 ;  /* 0x000000161616722b */ /* 0x000fd00000000016 */
[----:B------:R-:W-:-:S08]  /*1b80*/  DFMA R22, R24, R22, R24 ;  /* 0x000000161816722b */ /* 0x000fd00000000018 */
[----:B------:R-:W-:-:S08]  /*1b90*/  DFMA R24, R22, -R16, 1 ;  /* 0x3ff000001618742b */ /* 0x000fd00000000810 */
[----:B------:R-:W-:-:S08]  /*1ba0*/  DFMA R22, R22, R24, R22 ;  /* 0x000000181616722b */ /* 0x000fd00000000016 */
[----:B------:R-:W-:-:S08]  /*1bb0*/  DMUL R24, R22, R20 ;  /* 0x0000001416187228 */ /* 0x000fd00000000000 */
[----:B------:R-:W-:-:S08]  /*1bc0*/  DFMA R26, R24, -R16, R20 ;  /* 0x80000010181a722b */ /* 0x000fd00000000014 */
[----:B------:R-:W-:Y:S01]  /*1bd0*/  DFMA R26, R22, R26, R24 ;  /* 0x0000001a161a722b */ /* 0x000fe20000000018 */
[----:B------:R-:W-:Y:S02]  /*1be0*/  MOV R24, R28 ;  /* 0x0000001c00187202 */ /* 0x000fe40000000f00 */
[----:B------:R-:W-:-:S05]  /*1bf0*/  @!P2 LOP3.LUT R24, R21, 0x7ff00000, RZ, 0xc0, !PT ;  /* 0x7ff000001518a812 */ /* 0x000fca00078ec0ff */
[----:B------:R-:W-:-:S05]  /*1c00*/  VIADD R22, R24, 0xffffffff ;  /* 0xffffffff18167836 */ /* 0x000fca0000000000 */
[----:B------:R-:W-:Y:S01]  /*1c10*/  ISETP.GT.U32.AND P0, PT, R22, 0x7feffffe, PT ;  /* 0x7feffffe1600780c */ /* 0x000fe20003f04070 */
[----:B------:R-:W-:-:S05]  /*1c20*/  VIADD R22, R31, 0xffffffff ;  /* 0xffffffff1f167836 */ /* 0x000fca0000000000 */
[----:B------:R-:W-:-:S13]  /*1c30*/  ISETP.GT.U32.OR P0, PT, R22, 0x7feffffe, P0 ;  /* 0x7feffffe1600780c */ /* 0x000fda0000704470 */
[----:B------:R-:W-:Y:S05]  /*1c40*/  @P0 BRA `(.L_x_37) ;  /* 0x00000000006c0947 */ /* 0x000fea0003800000 */
[----:B------:R-:W-:-:S04]  /*1c50*/  LOP3.LUT R15, R19, 0x7ff00000, RZ, 0xc0, !PT ;  /* 0x7ff00000130f7812 */ /* 0x000fc800078ec0ff */
[CC--:B------:R-:W-:Y:S02]  /*1c60*/  VIADDMNMX R14, R28.reuse, -R15.reuse, 0xb9600000, !PT ;  /* 0xb96000001c0e7446 */ /* 0x0c0fe4000780090f */
[----:B------:R-:W-:Y:S02]  /*1c70*/  ISETP.GE.U32.AND P0, PT, R28, R15, PT ;  /* 0x0000000f1c00720c */ /* 0x000fe40003f06070 */
[----:B------:R-:W-:Y:S02]  /*1c80*/  VIMNMX R14, PT, PT, R14, 0x46a00000, PT ;  /* 0x46a000000e0e7848 */ /* 0x000fe40003fe0100 */
[----:B------:R-:W-:-:S04]  /*1c90*/  SEL R29, R29, 0x63400000, !P0 ;  /* 0x634000001d1d7807 */ /* 0x000fc80004000000 */
[----:B------:R-:W-:Y:S01]  /*1ca0*/  IADD3 R24, PT, PT, -R29, R14, RZ ;  /* 0x0000000e1d187210 */ /* 0x000fe20007ffe1ff */
[----:B------:R-:W-:-:S04]  /*1cb0*/  IMAD.MOV.U32 R14, RZ, RZ, RZ ;  /* 0x000000ffff0e7224 */ /* 0x000fc800078e00ff */
[----:B------:R-:W-:-:S06]  /*1cc0*/  VIADD R15, R24, 0x7fe00000 ;  /* 0x7fe00000180f7836 */ /* 0x000fcc0000000000 */
[----:B------:R-:W-:-:S10]  /*1cd0*/  DMUL R22, R26, R14 ;  /* 0x0000000e1a167228 */ /* 0x000fd40000000000 */
[----:B------:R-:W-:-:S13]  /*1ce0*/  FSETP.GTU.AND P0, PT, |R23|, 1.469367938527859385e-39, PT ;  /* 0x001000001700780b */ /* 0x000fda0003f0c200 */
[----:B------:R-:W-:Y:S05]  /*1cf0*/  @P0 BRA `(.L_x_38) ;  /* 0x0000000000940947 */ /* 0x000fea0003800000 */
[----:B------:R-:W-:-:S06]  /*1d00*/  DFMA R16, R26, -R16, R20 ;  /* 0x800000101a10722b */ /* 0x000fcc0000000014 */
[----:B------:R-:W-:-:S04]  /*1d10*/  MOV R16, RZ ;  /* 0x000000ff00107202 */ /* 0x000fc80000000f00 */
[C---:B------:R-:W-:Y:S02]  /*1d20*/  FSETP.NEU.AND P0, PT, R17.reuse, RZ, PT ;  /* 0x000000ff1100720b */ /* 0x040fe40003f0d000 */
[----:B------:R-:W-:-:S04]  /*1d30*/  LOP3.LUT R19, R17, 0x80000000, R19, 0x48, !PT ;  /* 0x8000000011137812 */ /* 0x000fc800078e4813 */
[----:B------:R-:W-:-:S07]  /*1d40*/  LOP3.LUT R17, R19, R15, RZ, 0xfc, !PT ;  /* 0x0000000f13117212 */ /* 0x000fce00078efcff */
[----:B------:R-:W-:Y:S05]  /*1d50*/  @!P0 BRA `(.L_x_38) ;  /* 0x00000000007c8947 */ /* 0x000fea0003800000 */
[----:B------:R-:W-:Y:S01]  /*1d60*/  IMAD.MOV R15, RZ, RZ, -R24 ;  /* 0x000000ffff0f7224 */ /* 0x000fe200078e0a18 */
[----:B------:R-:W-:Y:S01]  /*1d70*/  DMUL.RP R16, R26, R16 ;  /* 0x000000101a107228 */ /* 0x000fe20000008000 */
[----:B------:R-:W-:-:S06]  /*1d80*/  IMAD.MOV.U32 R14, RZ, RZ, RZ ;  /* 0x000000ffff0e7224 */ /* 0x000fcc00078e00ff */
[----:B------:R-:W-:-:S03]  /*1d90*/  DFMA R14, R22, -R14, R26 ;  /* 0x8000000e160e722b */ /* 0x000fc6000000001a */
[----:B------:R-:W-:-:S03]  /*1da0*/  LOP3.LUT R19, R17, R19, RZ, 0x3c, !PT ;  /* 0x0000001311137212 */ /* 0x000fc600078e3cff */
[----:B------:R-:W-:-:S04]  /*1db0*/  IADD3 R14, PT, PT, -R24, -0x43300000, RZ ;  /* 0xbcd00000180e7810 */ /* 0x000fc80007ffe1ff */
[----:B------:R-:W-:-:S04]  /*1dc0*/  FSETP.NEU.AND P0, PT, |R15|, R14, PT ;  /* 0x0000000e0f00720b */ /* 0x000fc80003f0d200 */
[----:B------:R-:W-:Y:S02]  /*1dd0*/  FSEL R22, R16, R22, !P0 ;  /* 0x0000001610167208 */ /* 0x000fe40004000000 */
[----:B------:R-:W-:Y:S01]  /*1de0*/  FSEL R23, R19, R23, !P0 ;  /* 0x0000001713177208 */ /* 0x000fe20004000000 */
[----:B------:R-:W-:Y:S06]  /*1df0*/  BRA `(.L_x_38) ;  /* 0x0000000000547947 */ /* 0x000fec0003800000 */
.L_x_37:
[----:B------:R-:W-:-:S14]  /*1e00*/  DSETP.NAN.AND P0, PT, R14, R14, PT ;  /* 0x0000000e0e00722a */ /* 0x000fdc0003f08000 */
[----:B------:R-:W-:Y:S05]  /*1e10*/  @P0 BRA `(.L_x_39) ;  /* 0x0000000000440947 */ /* 0x000fea0003800000 */
[----:B------:R-:W-:-:S14]  /*1e20*/  DSETP.NAN.AND P0, PT, R18, R18, PT ;  /* 0x000000121200722a */ /* 0x000fdc0003f08000 */
[----:B------:R-:W-:Y:S05]  /*1e30*/  @P0 BRA `(.L_x_40) ;  /* 0x0000000000300947 */ /* 0x000fea0003800000 */
[----:B------:R-:W-:Y:S01]  /*1e40*/  ISETP.NE.AND P0, PT, R24, R31, PT ;  /* 0x0000001f1800720c */ /* 0x000fe20003f05270 */
[----:B------:R-:W-:Y:S01]  /*1e50*/  IMAD.MOV.U32 R23, RZ, RZ, -0x80000 ;  /* 0xfff80000ff177424 */ /* 0x000fe200078e00ff */
[----:B------:R-:W-:-:S11]  /*1e60*/  MOV R22, 0x0 ;  /* 0x0000000000167802 */ /* 0x000fd60000000f00 */
[----:B------:R-:W-:Y:S05]  /*1e70*/  @!P0 BRA `(.L_x_38) ;  /* 0x0000000000348947 */ /* 0x000fea0003800000 */
[----:B------:R-:W-:Y:S02]  /*1e80*/  ISETP.NE.AND P0, PT, R24, 0x7ff00000, PT ;  /* 0x7ff000001800780c */ /* 0x000fe40003f05270 */
[----:B------:R-:W-:Y:S02]  /*1e90*/  LOP3.LUT R23, R15, 0x80000000, R19, 0x48, !PT ;  /* 0x800000000f177812 */ /* 0x000fe400078e4813 */
[----:B------:R-:W-:-:S13]  /*1ea0*/  ISETP.EQ.OR P0, PT, R31, RZ, !P0 ;  /* 0x000000ff1f00720c */ /* 0x000fda0004702670 */
[----:B------:R-:W-:Y:S02]  /*1eb0*/  @P0 LOP3.LUT R14, R23, 0x7ff00000, RZ, 0xfc, !PT ;  /* 0x7ff00000170e0812 */ /* 0x000fe400078efcff */
[----:B------:R-:W-:Y:S01]  /*1ec0*/  @!P0 MOV R22, RZ ;  /* 0x000000ff00168202 */ /* 0x000fe20000000f00 */
[----:B------:R-:W-:Y:S01]  /*1ed0*/  @P0 IMAD.MOV.U32 R22, RZ, RZ, RZ ;  /* 0x000000ffff160224 */ /* 0x000fe200078e00ff */
[----:B------:R-:W-:Y:S01]  /*1ee0*/  @P0 MOV R23, R14 ;  /* 0x0000000e00170202 */ /* 0x000fe20000000f00 */
[----:B------:R-:W-:Y:S06]  /*1ef0*/  BRA `(.L_x_38) ;  /* 0x0000000000147947 */ /* 0x000fec0003800000 */
.L_x_40:
[----:B------:R-:W-:Y:S01]  /*1f00*/  LOP3.LUT R23, R19, 0x80000, RZ, 0xfc, !PT ;  /* 0x0008000013177812 */ /* 0x000fe200078efcff */
[----:B------:R-:W-:Y:S01]  /*1f10*/  IMAD.MOV.U32 R22, RZ, RZ, R18 ;  /* 0x000000ffff167224 */ /* 0x000fe200078e0012 */
[----:B------:R-:W-:Y:S06]  /*1f20*/  BRA `(.L_x_38) ;  /* 0x0000000000087947 */ /* 0x000fec0003800000 */
.L_x_39:
[----:B------:R-:W-:Y:S02]  /*1f30*/  LOP3.LUT R23, R15, 0x80000, RZ, 0xfc, !PT ;  /* 0x000800000f177812 */ /* 0x000fe400078efcff */
[----:B------:R-:W-:-:S07]  /*1f40*/  MOV R22, R14 ;  /* 0x0000000e00167202 */ /* 0x000fce0000000f00 */
.L_x_38:
[----:B------:R-:W-:Y:S05]  /*1f50*/  BSYNC.RECONVERGENT B1 ;  /* 0x0000000000017941 */ /* 0x000fea0003800200 */
.L_x_36:
[----:B------:R-:W-:Y:S02]  /*1f60*/  HFMA2 R15, -RZ, RZ, 0, 0 ;  /* 0x00000000ff0f7431 */ /* 0x000fe400000001ff */
[----:B------:R-:W-:-:S04]  /*1f70*/  IMAD.MOV.U32 R14, RZ, RZ, R0 ;  /* 0x000000ffff0e7224 */ /* 0x000fc800078e0000 */
[----:B------:R-:W-:Y:S05]  /*1f80*/  RET.REL.NODEC R14 `(_Z13MatrixInversePdii) ;  /* 0xffffffe00e1c7950 */ /* 0x000fea0003c3ffff */
.L_x_41:
        /* <DEDUP_REMOVED lines=15> */
.L_x_42:


//--------------------- .nv.shared.reserved.0     --------------------------
	.section	.nv.shared.reserved.0,"aw",@nobits
	.weak		__nv_reservedSMEM_offset_0_alias
	.size		__nv_reservedSMEM_offset_0_alias, 0, 64
	.other		__nv_reservedSMEM_offset_0_alias,@"STO_CUDA_RESERVED_SHARED STV_DEFAULT"
__nv_reservedSMEM_offset_0_alias:
	.zero		0
	.zero		64


//--------------------- .nv.constant0._Z9AppendOnePdS_ii --------------------------
	.section	.nv.constant0._Z9AppendOnePdS_ii,"a",@progbits
	.sectionflags	@""
	.align	4
.nv.constant0._Z9AppendOnePdS_ii:
	.zero		920


//--------------------- .nv.constant0._Z19AddLambdaToDiagonalPddii --------------------------
	.section	.nv.constant0._Z19AddLambdaToDiagonalPddii,"a",@progbits
	.sectionflags	@""
	.align	4
.nv.constant0._Z19AddLambdaToDiagonalPddii:
	.zero		920


//--------------------- .nv.constant0._Z9MatrixMulPdS_S_iiii --------------------------
	.section	.nv.constant0._Z9MatrixMulPdS_S_iiii,"a",@progbits
	.sectionflags	@""
	.align	4
.nv.constant0._Z9MatrixMulPdS_S_iiii:
	.zero		936


//--------------------- .nv.constant0._Z15MatrixTransposePdS_ii --------------------------
	.section	.nv.constant0._Z15MatrixTransposePdS_ii,"a",@progbits
	.sectionflags	@""
	.align	4
.nv.constant0._Z15MatrixTransposePdS_ii:
	.zero		920


//--------------------- .nv.constant0._Z9MatrixAddPdS_S_ --------------------------
	.section	.nv.constant0._Z9MatrixAddPdS_S_,"a",@progbits
	.sectionflags	@""
	.align	4
.nv.constant0._Z9MatrixAddPdS_S_:
	.zero		920


//--------------------- .nv.constant0._Z14ExtractInversePdS_ii --------------------------
	.section	.nv.constant0._Z14ExtractInversePdS_ii,"a",@progbits
	.sectionflags	@""
	.align	4
.nv.constant0._Z14ExtractInversePdS_ii:
	.zero		920


//--------------------- .nv.constant0._Z20MatrixAppendIdentityPdS_ii --------------------------
	.section	.nv.constant0._Z20MatrixAppendIdentityPdS_ii,"a",@progbits
	.sectionflags	@""
	.align	4
.nv.constant0._Z20MatrixAppendIdentityPdS_ii:
	.zero		920


//--------------------- .nv.constant0._Z13MatrixInversePdii --------------------------
	.section	.nv.constant0._Z13MatrixInversePdii,"a",@progbits
	.sectionflags	@""
	.align	4
.nv.constant0._Z13MatrixInversePdii:
	.zero		912


//--------------------- SYMBOLS --------------------------

	.type		.nv.reservedSmem.offset0,@object
	.size		.nv.reservedSmem.offset0,0x4
